def matmul_kernel(
    a_ptr,
    b_ptr,
    c_ptr,
    M,
    N,
    K,
    stride_am,
    stride_ak,
    stride_bk,
    stride_bn,
    stride_cm,
    stride_cn,
    BLOCK_M: tl.constexpr,
    BLOCK_N: tl.constexpr,
    BLOCK_K: tl.constexpr,
    GROUP_M: tl.constexpr,
):
    pid = tl.program_id(axis=0)
    num_pid_m = tl.cdiv(M, BLOCK_M)
    num_pid_n = tl.cdiv(N, BLOCK_N)
    num_pid_in_group = GROUP_M * num_pid_n
    group_id = pid // num_pid_in_group
    first_pid_m = group_id * GROUP_M
    group_size_m = min(num_pid_m - first_pid_m, GROUP_M)
    pid_m = first_pid_m + ((pid % num_pid_in_group) % group_size_m)
    pid_n = (pid % num_pid_in_group) // group_size_m

    offs_am = (pid_m * BLOCK_M + tl.arange(0, BLOCK_M)) % M
    offs_bn = (pid_n * BLOCK_N + tl.arange(0, BLOCK_N)) % N
    offs_k = tl.arange(0, BLOCK_K)
    a_ptrs = a_ptr + offs_am[:, None] * stride_am + offs_k[None, :] * stride_ak
    b_ptrs = b_ptr + offs_k[:, None] * stride_bk + offs_bn[None, :] * stride_bn

    acc = tl.zeros((BLOCK_M, BLOCK_N), dtype=tl.float32)
    for kk in range(0, tl.cdiv(K, BLOCK_K)):
        a = tl.load(a_ptrs, mask=offs_k[None, :] < K - kk * BLOCK_K, other=0.0)
        b = tl.load(b_ptrs, mask=offs_k[:, None] < K - kk * BLOCK_K, other=0.0)
        acc = tl.dot(a, b, acc)
        a_ptrs += BLOCK_K * stride_ak
        b_ptrs += BLOCK_K * stride_bk

    c = acc.to(c_ptr.dtype.element_ty)
    offs_cm = pid_m * BLOCK_M + tl.arange(0, BLOCK_M)
    offs_cn = pid_n * BLOCK_N + tl.arange(0, BLOCK_N)
    c_ptrs = c_ptr + offs_cm[:, None] * stride_cm + offs_cn[None, :] * stride_cn
    mask = (offs_cm[:, None] < M) & (offs_cn[None, :] < N)
    tl.store(c_ptrs, c, mask=mask)

# config = {"BLOCK_K": 32, "BLOCK_M": 128, "BLOCK_N": 16, "GROUP_M": 8, "arch": "sm_100", "dtype": "fp8e4m3", "num_ctas": 1, "num_stages": 2, "num_warps": 8}
# arch = sm_100


// ===== COMPILED SASS (sm_100a) =====

	.target	sm_100a

	.elftype	@"ET_EXEC"


//--------------------- .note.nv.tkinfo           --------------------------
	.section	.note.nv.tkinfo,"",@"SHT_NOTE"
	.sectionflags	@"SHF_NOTE_NV_TKINFO"
	.tkinfo
        /*0018*/ 	.word	0x00000081
        /*0030*/ 	.string	""
        /*0030*/ 	.string	"ptxas-blackwell"
        /*0030*/ 	.string	"Cuda compilation tools, release 12.9, V12.9.86"
        /*0030*/ 	.string	"Build cuda_12.9.r12.9/compiler.36037853_0"
        /*0030*/ 	.string	"-v  -suppress-debug-info  -lineinfo  -arch sm_100a "



//--------------------- .note.nv.cuver            --------------------------
	.section	.note.nv.cuver,"",@"SHT_NOTE"
	.sectionflags	@"SHF_NOTE_NV_CUVER"
        /*0018*/ 	.short	0x0001
        /*001a*/ 	.short	0x0064
        /*001c*/ 	.short	0x0001
        /*001e*/ 	.short	0x0000
        /*0020*/ 	.short	0x0001
        /*0022*/ 	.short	0x0000


//--------------------- .nv.info                  --------------------------
	.section	.nv.info,"",@"SHT_CUDA_INFO"
	.align	4


	//----- nvinfo : EIATTR_REGCOUNT
	.align		4
        /*0000*/ 	.byte	0x04, 0x2f
        /*0002*/ 	.short	(.L_4 - .L_3)
	.align		4
.L_3:
        /*0004*/ 	.word	index@(matmul_kernel)
        /*0008*/ 	.word	0x0000004e


	//----- nvinfo : EIATTR_FRAME_SIZE
	.align		4
.L_4:
        /*000c*/ 	.byte	0x04, 0x11
        /*000e*/ 	.short	(.L_6 - .L_5)
	.align		4
.L_5:
        /*0010*/ 	.word	index@($__internal_2_$__cuda_sm10x_tcgen05_guardrail_trap_unallocated_columns_being_dealloced)
        /*0014*/ 	.word	0x00000000


	//----- nvinfo : EIATTR_FRAME_SIZE
	.align		4
.L_6:
        /*0018*/ 	.byte	0x04, 0x11
        /*001a*/ 	.short	(.L_8 - .L_7)
	.align		4
.L_7:
        /*001c*/ 	.word	index@($__internal_1_$__cuda_sm10x_tcgen05_guardrail_trap_phase_invalid_during_alloc)
        /*0020*/ 	.word	0x00000000


	//----- nvinfo : EIATTR_FRAME_SIZE
	.align		4
.L_8:
        /*0024*/ 	.byte	0x04, 0x11
        /*0026*/ 	.short	(.L_10 - .L_9)
	.align		4
.L_9:
        /*0028*/ 	.word	index@($__internal_0_$__cuda_sm10x_tcgen05_guardrail_trap_col_being_dealloced_not_returned_by_alloc)
        /*002c*/ 	.word	0x00000000


	//----- nvinfo : EIATTR_FRAME_SIZE
	.align		4
.L_10:
        /*0030*/ 	.byte	0x04, 0x11
        /*0032*/ 	.short	(.L_12 - .L_11)
	.align		4
.L_11:
        /*0034*/ 	.word	index@(matmul_kernel)
        /*0038*/ 	.word	0x00000000


	//----- nvinfo : EIATTR_MIN_STACK_SIZE
	.align		4
.L_12:
        /*003c*/ 	.byte	0x04, 0x12
        /*003e*/ 	.short	(.L_14 - .L_13)
	.align		4
.L_13:
        /*0040*/ 	.word	index@(matmul_kernel)
        /*0044*/ 	.word	0x00000000
.L_14:


//--------------------- .nv.info.matmul_kernel    --------------------------
	.section	.nv.info.matmul_kernel,"",@"SHT_CUDA_INFO"
	.sectionflags	@""
	.align	4


	//----- nvinfo : EIATTR_CUDA_API_VERSION
	.align		4
        /*0000*/ 	.byte	0x04, 0x37
        /*0002*/ 	.short	(.L_16 - .L_15)
.L_15:
        /*0004*/ 	.word	0x00000081


	//----- nvinfo : EIATTR_KPARAM_INFO
	.align		4
.L_16:
        /*0008*/ 	.byte	0x04, 0x17
        /*000a*/ 	.short	(.L_18 - .L_17)
.L_17:
        /*000c*/ 	.word	0x00000000
        /*0010*/ 	.short	0x000d
        /*0012*/ 	.short	0x0048
        /*0014*/ 	.byte	0x00, 0xf4, 0x21, 0x00


	//----- nvinfo : EIATTR_KPARAM_INFO
	.align		4
.L_18:
        /*0018*/ 	.byte	0x04, 0x17
        /*001a*/ 	.short	(.L_20 - .L_19)
.L_19:
        /*001c*/ 	.word	0x00000000
        /*0020*/ 	.short	0x000c
        /*0022*/ 	.short	0x0040
        /*0024*/ 	.byte	0x00, 0xf4, 0x21, 0x00


	//----- nvinfo : EIATTR_KPARAM_INFO
	.align		4
.L_20:
        /*0028*/ 	.byte	0x04, 0x17
        /*002a*/ 	.short	(.L_22 - .L_21)
.L_21:
        /*002c*/ 	.word	0x00000000
        /*0030*/ 	.short	0x000b
        /*0032*/ 	.short	0x0038
        /*0034*/ 	.byte	0x00, 0xf0, 0x11, 0x00


	//----- nvinfo : EIATTR_KPARAM_INFO
	.align		4
.L_22:
        /*0038*/ 	.byte	0x04, 0x17
        /*003a*/ 	.short	(.L_24 - .L_23)
.L_23:
        /*003c*/ 	.word	0x00000000
        /*0040*/ 	.short	0x000a
        /*0042*/ 	.short	0x0034
        /*0044*/ 	.byte	0x00, 0xf0, 0x11, 0x00


	//----- nvinfo : EIATTR_KPARAM_INFO
	.align		4
.L_24:
        /*0048*/ 	.byte	0x04, 0x17
        /*004a*/ 	.short	(.L_26 - .L_25)
.L_25:
        /*004c*/ 	.word	0x00000000
        /*0050*/ 	.short	0x0009
        /*0052*/ 	.short	0x0030
        /*0054*/ 	.byte	0x00, 0xf0, 0x11, 0x00


	//----- nvinfo : EIATTR_KPARAM_INFO
	.align		4
.L_26:
        /*0058*/ 	.byte	0x04, 0x17
        /*005a*/ 	.short	(.L_28 - .L_27)
.L_27:
        /*005c*/ 	.word	0x00000000
        /*0060*/ 	.short	0x0008
        /*0062*/ 	.short	0x002c
        /*0064*/ 	.byte	0x00, 0xf0, 0x11, 0x00


	//----- nvinfo : EIATTR_KPARAM_INFO
	.align		4
.L_28:
        /*0068*/ 	.byte	0x04, 0x17
        /*006a*/ 	.short	(.L_30 - .L_29)
.L_29:
        /*006c*/ 	.word	0x00000000
        /*0070*/ 	.short	0x0007
        /*0072*/ 	.short	0x0028
        /*0074*/ 	.byte	0x00, 0xf0, 0x11, 0x00


	//----- nvinfo : EIATTR_KPARAM_INFO
	.align		4
.L_30:
        /*0078*/ 	.byte	0x04, 0x17
        /*007a*/ 	.short	(.L_32 - .L_31)
.L_31:
        /*007c*/ 	.word	0x00000000
        /*0080*/ 	.short	0x0006
        /*0082*/ 	.short	0x0024
        /*0084*/ 	.byte	0x00, 0xf0, 0x11, 0x00


	//----- nvinfo : EIATTR_KPARAM_INFO
	.align		4
.L_32:
        /*0088*/ 	.byte	0x04, 0x17
        /*008a*/ 	.short	(.L_34 - .L_33)
.L_33:
        /*008c*/ 	.word	0x00000000
        /*0090*/ 	.short	0x0005
        /*0092*/ 	.short	0x0020
        /*0094*/ 	.byte	0x00, 0xf0, 0x11, 0x00


	//----- nvinfo : EIATTR_KPARAM_INFO
	.align		4
.L_34:
        /*0098*/ 	.byte	0x04, 0x17
        /*009a*/ 	.short	(.L_36 - .L_35)
.L_35:
        /*009c*/ 	.word	0x00000000
        /*00a0*/ 	.short	0x0004
        /*00a2*/ 	.short	0x001c
        /*00a4*/ 	.byte	0x00, 0xf0, 0x11, 0x00


	//----- nvinfo : EIATTR_KPARAM_INFO
	.align		4
.L_36:
        /*00a8*/ 	.byte	0x04, 0x17
        /*00aa*/ 	.short	(.L_38 - .L_37)
.L_37:
        /*00ac*/ 	.word	0x00000000
        /*00b0*/ 	.short	0x0003
        /*00b2*/ 	.short	0x0018
        /*00b4*/ 	.byte	0x00, 0xf0, 0x11, 0x00


	//----- nvinfo : EIATTR_KPARAM_INFO
	.align		4
.L_38:
        /*00b8*/ 	.byte	0x04, 0x17
        /*00ba*/ 	.short	(.L_40 - .L_39)
.L_39:
        /*00bc*/ 	.word	0x00000000
        /*00c0*/ 	.short	0x0002
        /*00c2*/ 	.short	0x0010
        /*00c4*/ 	.byte	0x00, 0xf4, 0x21, 0x00


	//----- nvinfo : EIATTR_KPARAM_INFO
	.align		4
.L_40:
        /*00c8*/ 	.byte	0x04, 0x17
        /*00ca*/ 	.short	(.L_42 - .L_41)
.L_41:
        /*00cc*/ 	.word	0x00000000
        /*00d0*/ 	.short	0x0001
        /*00d2*/ 	.short	0x0008
        /*00d4*/ 	.byte	0x00, 0xf4, 0x21, 0x00


	//----- nvinfo : EIATTR_KPARAM_INFO
	.align		4
.L_42:
        /*00d8*/ 	.byte	0x04, 0x17
        /*00da*/ 	.short	(.L_44 - .L_43)
.L_43:
        /*00dc*/ 	.word	0x00000000
        /*00e0*/ 	.short	0x0000
        /*00e2*/ 	.short	0x0000
        /*00e4*/ 	.byte	0x00, 0xf4, 0x21, 0x00


	//----- nvinfo : EIATTR_AT_ENTRY_FRAGMENTS
	.align		4
.L_44:
        /*00e8*/ 	.byte	0x04, 0x4f
        /*00ea*/ 	.short	(.L_46 - .L_45)


	//   ....[0]....
.L_45:
        /*00ec*/ 	.word	0x00000004


	//----- nvinfo : EIATTR_RESERVED_SMEM_USED
	.align		4
.L_46:
        /*00f0*/ 	.byte	0x01, 0x41
	.zero		2


	//----- nvinfo : EIATTR_SPARSE_MMA_MASK
	.align		4
        /*00f4*/ 	.byte	0x03, 0x50
        /*00f6*/ 	.short	0x0000


	//----- nvinfo : EIATTR_TCGEN05_1CTA_USED
	.align		4
        /*00f8*/ 	.byte	0x01, 0x51
	.zero		2


	//----- nvinfo : EIATTR_MAXREG_COUNT
	.align		4
        /*00fc*/ 	.byte	0x03, 0x1b
        /*00fe*/ 	.short	0x00ff


	//----- nvinfo : EIATTR_NUM_BARRIERS
	.align		4
        /*0100*/ 	.byte	0x02, 0x4c
        /*0102*/ 	.byte	0x01
	.zero		1


	//----- nvinfo : EIATTR_INT_WARP_WIDE_INSTR_OFFSETS
	.align		4
        /*0104*/ 	.byte	0x04, 0x31
        /*0106*/ 	.short	(.L_48 - .L_47)


	//   ....[0]....
.L_47:
        /*0108*/ 	.word	0x00000ea0


	//   ....[1]....
        /*010c*/ 	.word	0x00000ed0


	//   ....[2]....
        /*0110*/ 	.word	0x00001810


	//   ....[3]....
        /*0114*/ 	.word	0x00002f40


	//   ....[4]....
        /*0118*/ 	.word	0x00002f90


	//----- nvinfo : EIATTR_COOP_GROUP_MASK_REGIDS
	.align		4
.L_48:
        /*011c*/ 	.byte	0x04, 0x29
        /*011e*/ 	.short	(.L_50 - .L_49)


	//   ....[0]....
.L_49:
        /*0120*/ 	.word	0xffffffff


	//   ....[1]....
        /*0124*/ 	.word	0xffffffff


	//   ....[2]....
        /*0128*/ 	.word	0xffffffff


	//   ....[3]....
        /*012c*/ 	.word	0xffffffff


	//----- nvinfo : EIATTR_COOP_GROUP_INSTR_OFFSETS
	.align		4
.L_50:
        /*0130*/ 	.byte	0x04, 0x28
        /*0132*/ 	.short	(.L_52 - .L_51)


	//   ....[0]....
.L_51:
        /*0134*/ 	.word	0x00000070


	//   ....[1]....
        /*0138*/ 	.word	0x00000320


	//   ....[2]....
        /*013c*/ 	.word	0x00002de0


	//   ....[3]....
        /*0140*/ 	.word	0x00003040


	//----- nvinfo : EIATTR_VRC_CTA_INIT_COUNT
	.align		4
.L_52:
        /*0144*/ 	.byte	0x02, 0x4a
        /*0146*/ 	.byte	0x80
	.zero		1


	//----- nvinfo : EIATTR_MBARRIER_INSTR_OFFSETS
	.align		4
        /*0148*/ 	.byte	0x04, 0x39
        /*014a*/ 	.short	(.L_54 - .L_53)


	//   ....[0]....
.L_53:
        /*014c*/ 	.word	0x00001010
        /*0150*/ 	.word	0x000000ff
        /*0154*/ 	.word	0x00000000
        /*0158*/ 	.short	0x0100
        /*015a*/ 	.byte	0x0d
	.zero		1


	//   ....[1]....
        /*015c*/ 	.word	0x00001850
        /*0160*/ 	.word	0x000000ff
        /*0164*/ 	.word	0x00002408
        /*0168*/ 	.short	0x0100
        /*016a*/ 	.byte	0x14
	.zero		1


	//   ....[2]....
        /*016c*/ 	.word	0x00001ca0
        /*0170*/ 	.word	0x000000ff
        /*0174*/ 	.word	0x00000000
        /*0178*/ 	.short	0x010a
        /*017a*/ 	.byte	0x0d
	.zero		1


	//   ....[3]....
        /*017c*/ 	.word	0x00002690
        /*0180*/ 	.word	0x000000ff
        /*0184*/ 	.word	0x00000000
        /*0188*/ 	.short	0x010a
        /*018a*/ 	.byte	0x0d
	.zero		1


	//   ....[4]....
        /*018c*/ 	.word	0x000027d0
        /*0190*/ 	.word	0x000000ff
        /*0194*/ 	.word	0x00002400
        /*0198*/ 	.short	0x0108
        /*019a*/ 	.byte	0x14
	.zero		1


	//   ....[5]....
        /*019c*/ 	.word	0x00002800
        /*01a0*/ 	.word	0x000000ff
        /*01a4*/ 	.word	0x00002408
        /*01a8*/ 	.short	0x0108
        /*01aa*/ 	.byte	0x14
	.zero		1


	//   ....[6]....
        /*01ac*/ 	.word	0x00003060
        /*01b0*/ 	.word	0x000000ff
        /*01b4*/ 	.word	0x00000000
        /*01b8*/ 	.short	0x010a
        /*01ba*/ 	.byte	0x0d
	.zero		1


	//   ....[7]....
        /*01bc*/ 	.word	0x00003090
        /*01c0*/ 	.word	0x000000ff
        /*01c4*/ 	.word	0x00000000
        /*01c8*/ 	.short	0x010a
        /*01ca*/ 	.byte	0x0d
	.zero		1


	//----- nvinfo : EIATTR_NUM_MBARRIERS
	.align		4
.L_54:
        /*01cc*/ 	.byte	0x03, 0x38
        /*01ce*/ 	.short	0x0002


	//----- nvinfo : EIATTR_EXIT_INSTR_OFFSETS
	.align		4
        /*01d0*/ 	.byte	0x04, 0x1c
        /*01d2*/ 	.short	(.L_56 - .L_55)


	//   ....[0]....
.L_55:
        /*01d4*/ 	.word	0x00003050


	//----- nvinfo : EIATTR_REQNTID
	.align		4
.L_56:
        /*01d8*/ 	.byte	0x04, 0x10
        /*01da*/ 	.short	(.L_58 - .L_57)
.L_57:
        /*01dc*/ 	.word	0x00000100
        /*01e0*/ 	.word	0x00000001
        /*01e4*/ 	.word	0x00000001


	//----- nvinfo : EIATTR_CRS_STACK_SIZE
	.align		4
.L_58:
        /*01e8*/ 	.byte	0x04, 0x1e
        /*01ea*/ 	.short	(.L_60 - .L_59)
.L_59:
        /*01ec*/ 	.word	0x00000000


	//----- nvinfo : EIATTR_CBANK_PARAM_SIZE
	.align		4
.L_60:
        /*01f0*/ 	.byte	0x03, 0x19
        /*01f2*/ 	.short	0x0050


	//----- nvinfo : EIATTR_PARAM_CBANK
	.align		4
        /*01f4*/ 	.byte	0x04, 0x0a
        /*01f6*/ 	.short	(.L_62 - .L_61)
	.align		4
.L_61:
        /*01f8*/ 	.word	index@(.nv.constant0.matmul_kernel)
        /*01fc*/ 	.short	0x0380
        /*01fe*/ 	.short	0x0050


	//----- nvinfo : EIATTR_SW_WAR
	.align		4
.L_62:
        /*0200*/ 	.byte	0x04, 0x36
        /*0202*/ 	.short	(.L_64 - .L_63)
.L_63:
        /*0204*/ 	.word	0x00000008
.L_64:


//--------------------- .nv.compat                --------------------------
	.section	.nv.compat,"",@"SHT_CUDA_COMPAT_INFO"
	.align	4
        /*0000*/ 	.byte	0x02, 0x02, 0x02, 0x00, 0x02, 0x05, 0x05, 0x00, 0x02, 0x03, 0x00, 0x00, 0x02, 0x06, 0x01, 0x00


//--------------------- .nv.callgraph             --------------------------
	.section	.nv.callgraph,"",@"SHT_CUDA_CALLGRAPH"
	.align	4
	.sectionentsize	8
	.align		4
        /*0000*/ 	.word	0x00000000
	.align		4
        /*0004*/ 	.word	0xffffffff
	.align		4
        /*0008*/ 	.word	0x00000000
	.align		4
        /*000c*/ 	.word	0xfffffffe
	.align		4
        /*0010*/ 	.word	0x00000000
	.align		4
        /*0014*/ 	.word	0xfffffffd
	.align		4
        /*0018*/ 	.word	0x00000000
	.align		4
        /*001c*/ 	.word	0xfffffffc


//--------------------- .text.matmul_kernel       --------------------------
	.section	.text.matmul_kernel,"ax",@progbits
	.align	128
        .global         matmul_kernel
        .type           matmul_kernel,@function
        .size           matmul_kernel,(.L_x_20 - matmul_kernel)
        .other          matmul_kernel,@"STO_CUDA_ENTRY STV_DEFAULT"
matmul_kernel:
.text.matmul_kernel:
[----:B------:R-:W0:Y:S01]  /*0000*/  LDC R1, c[0x0][0x37c] ;  /* 0x0000df00ff017b82 */ /* 0x000e220000000800 */
[----:B------:R-:W1:Y:S01]  /*0010*/  S2R R0, SR_TID.X ;  /* 0x0000000000007919 */ /* 0x000e620000002100 */
[----:B------:R-:W2:Y:S01]  /*0020*/  LDCU.64 UR18, c[0x0][0x358] ;  /* 0x00006b00ff1277ac */ /* 0x000ea20008000a00 */
[----:B-1----:R-:W-:-:S13]  /*0030*/  ISETP.GE.U32.AND P0, PT, R0, 0x20, PT ;  /* 0x000000200000780c */ /* 0x002fda0003f06070 */
[----:B------:R-:W-:Y:S02]  /*0040*/  VOTEU.ANY UP0, P0 ;  /* 0x0000000000ff7886 */ /* 0x000fe40000000100 */
[----:B0-2---:R-:W-:Y:S05]  /*0050*/  BRA.U UP0, `(.L_x_0) ;  /* 0x0000000100b47547 */ /* 0x005fea000b800000 */
[----:B------:R-:W0:Y:S01]  /*0060*/  S2UR UR6, SR_CgaCtaId ;  /* 0x00000000000679c3 */ /* 0x000e220000008800 */
[----:B------:R-:W-:Y:S01]  /*0070*/  NOP ;  /* 0x0000000000007918 */ /* 0x000fe20000000000 */
[----:B------:R-:W-:Y:S02]  /*0080*/  UMOV UR4, 0x40 ;  /* 0x0000004000047882 */ /* 0x000fe40000000000 */
[----:B0-----:R-:W-:-:S09]  /*0090*/  ULEA UR4, UR6, UR4, 0x18 ;  /* 0x0000000406047291 */ /* 0x001fd2000f8ec0ff */
[----:B------:R-:W0:Y:S01]  /*00a0*/  LDS.U8 R2, [UR4] ;  /* 0x00000004ff027984 */ /* 0x000e220008000000 */
[----:B------:R-:W-:Y:S02]  /*00b0*/  UMOV UR4, 0x400 ;  /* 0x0000040000047882 */ /* 0x000fe40000000000 */
[----:B------:R-:W-:Y:S01]  /*00c0*/  ULEA UR4, UR6, UR4, 0x18 ;  /* 0x0000000406047291 */ /* 0x000fe2000f8ec0ff */
[----:B0-----:R-:W-:-:S13]  /*00d0*/  ISETP.NE.AND P0, PT, R2, RZ, PT ;  /* 0x000000ff0200720c */ /* 0x001fda0003f05270 */
[----:B------:R-:W-:Y:S05]  /*00e0*/  @P0 BRA `(.L_x_1) ;  /* 0x0000000000780947 */ /* 0x000fea0003800000 */
[----:B------:R-:W-:-:S13]  /*00f0*/  ELECT P0, URZ, PT ;  /* 0x0000000000ff782f */ /* 0x000fda0003800000 */
[----:B------:R-:W-:Y:S05]  /*0100*/  @!P0 BRA `(.L_x_2) ;  /* 0x0000000000808947 */ /* 0x000fea0003800000 */
[----:B------:R-:W-:Y:S01]  /*0110*/  UMOV UR5, 0x1 ;  /* 0x0000000100057882 */ /* 0x000fe20000000000 */
[----:B------:R-:W-:-:S04]  /*0120*/  IMAD.MOV.U32 R5, RZ, RZ, 0x1 ;  /* 0x00000001ff057424 */ /* 0x000fc800078e00ff */
[----:B------:R-:W-:Y:S04]  /*0130*/  DEPBAR.LE SB0, 0x36 ;  /* 0x00008d800000791a */ /* 0x000fe80000000000 */
[----:B------:R-:W0:Y:S02]  /*0140*/  UTCATOMSWS.FIND_AND_SET.ALIGN UP1, UR5, UR5 ;  /* 0x00000005000575e3 */ /* 0x000e240008020800 */
[----:B0-----:R-:W-:-:S04]  /*0150*/  PLOP3.LUT P0, PT, PT, PT, UP1, 0x80, 0x8 ;  /* 0x000000000008781c */ /* 0x001fc80003f0f018 */
[----:B------:R-:W-:-:S04]  /*0160*/  SEL R2, RZ, 0xffffffff, !P0 ;  /* 0xffffffffff027807 */ /* 0x000fc80004000000 */
[----:B------:R-:W-:Y:S01]  /*0170*/  ISETP.NE.AND P0, PT, R2, RZ, PT ;  /* 0x000000ff0200720c */ /* 0x000fe20003f05270 */
[----:B------:R-:W-:-:S12]  /*0180*/  IMAD.U32 R2, RZ, RZ, UR5 ;  /* 0x00000005ff027e24 */ /* 0x000fd8000f8e00ff */
[----:B------:R-:W-:Y:S05]  /*0190*/  @P0 BRA `(.L_x_3) ;  /* 0x0000000000240947 */ /* 0x000fea0003800000 */
.L_x_4:
[----:B------:R-:W-:Y:S05]  /*01a0*/  NANOSLEEP 0x64 ;  /* 0x000000640000795d */ /* 0x000fea0003800000 */
[----:B------:R-:W-:-:S05]  /*01b0*/  UMOV UR5, 0x1 ;  /* 0x0000000100057882 */ /* 0x000fca0000000000 */
[----:B------:R-:W-:Y:S04]  /*01c0*/  DEPBAR.LE SB0, 0x36 ;  /* 0x00008d800000791a */ /* 0x000fe80000000000 */
[----:B------:R-:W0:Y:S02]  /*01d0*/  UTCATOMSWS.FIND_AND_SET.ALIGN UP1, UR5, UR5 ;  /* 0x00000005000575e3 */ /* 0x000e240008020800 */
[----:B0-----:R-:W-:-:S04]  /*01e0*/  PLOP3.LUT P0, PT, PT, PT, UP1, 0x80, 0x8 ;  /* 0x000000000008781c */ /* 0x001fc80003f0f018 */
[----:B------:R-:W-:-:S04]  /*01f0*/  SEL R2, RZ, 0xffffffff, !P0 ;  /* 0xffffffffff027807 */ /* 0x000fc80004000000 */
[----:B------:R-:W-:Y:S01]  /*0200*/  ISETP.NE.AND P0, PT, R2, RZ, PT ;  /* 0x000000ff0200720c */ /* 0x000fe20003f05270 */
[----:B------:R-:W-:-:S12]  /*0210*/  IMAD.U32 R2, RZ, RZ, UR5 ;  /* 0x00000005ff027e24 */ /* 0x000fd8000f8e00ff */
[----:B------:R-:W-:Y:S05]  /*0220*/  @!P0 BRA `(.L_x_4) ;  /* 0xfffffffc00dc8947 */ /* 0x000fea000383ffff */
.L_x_3:
[C---:B------:R-:W-:Y:S01]  /*0230*/  VIADD R4, R2.reuse, 0x10 ;  /* 0x0000001002047836 */ /* 0x040fe20000000000 */
[----:B------:R-:W-:Y:S01]  /*0240*/  UMOV UR5, 0x50 ;  /* 0x0000005000057882 */ /* 0x000fe20000000000 */
[C---:B------:R-:W-:Y:S01]  /*0250*/  SHF.L.U32 R3, R5.reuse, R2, RZ ;  /* 0x0000000205037219 */ /* 0x040fe200000006ff */
[----:B------:R-:W-:Y:S01]  /*0260*/  ULEA UR5, UR6, UR5, 0x18 ;  /* 0x0000000506057291 */ /* 0x000fe2000f8ec0ff */
[----:B------:R-:W-:Y:S01]  /*0270*/  IMAD.SHL.U32 R2, R2, 0x20, RZ ;  /* 0x0000002002027824 */ /* 0x000fe200078e00ff */
[----:B------:R-:W-:-:S04]  /*0280*/  SHF.L.U32 R4, R5, R4, RZ ;  /* 0x0000000405047219 */ /* 0x000fc800000006ff */
[----:B------:R-:W-:-:S05]  /*0290*/  LOP3.LUT R3, R4, R3, RZ, 0xfc, !PT ;  /* 0x0000000304037212 */ /* 0x000fca00078efcff */
[----:B------:R0:W-:Y:S04]  /*02a0*/  ATOMS.OR RZ, [UR5], R3 ;  /* 0x00000003ffff798c */ /* 0x0001e8000b000005 */
[----:B------:R0:W-:Y:S01]  /*02b0*/  STS [UR4], R2 ;  /* 0x00000002ff007988 */ /* 0x0001e20008000804 */
[----:B------:R-:W-:Y:S05]  /*02c0*/  BRA `(.L_x_2) ;  /* 0x0000000000107947 */ /* 0x000fea0003800000 */
.L_x_1:
[----:B------:R-:W-:-:S05]  /*02d0*/  IMAD.MOV.U32 R2, RZ, RZ, -0x1 ;  /* 0xffffffffff027424 */ /* 0x000fca00078e00ff */
[----:B------:R0:W-:Y:S02]  /*02e0*/  STS [UR4], R2 ;  /* 0x00000002ff007988 */ /* 0x0001e40008000804 */
[----:B0-----:R-:W-:-:S07]  /*02f0*/  MOV R2, 0x310 ;  /* 0x0000031000027802 */ /* 0x001fce0000000f00 */
[----:B------:R-:W-:Y:S05]  /*0300*/  CALL.REL.NOINC `($__internal_1_$__cuda_sm10x_tcgen05_guardrail_trap_phase_invalid_during_alloc) ;  /* 0x0000002c00787944 */ /* 0x000fea0003c00000 */
.L_x_2:
[----:B------:R-:W-:Y:S05]  /*0310*/  WARPSYNC.ALL ;  /* 0x0000000000007948 */ /* 0x000fea0003800000 */
[----:B------:R-:W-:Y:S01]  /*0320*/  NOP ;  /* 0x0000000000007918 */ /* 0x000fe20000000000 */
.L_x_0:
[----:B------:R-:W1:Y:S01]  /*0330*/  LDC.64 R8, c[0x0][0x398] ;  /* 0x0000e600ff087b82 */ /* 0x000e620000000a00 */
[----:B------:R-:W2:Y:S01]  /*0340*/  S2R R7, SR_CTAID.X ;  /* 0x0000000000077919 */ /* 0x000ea20000002500 */
[----:B------:R-:W-:Y:S01]  /*0350*/  UMOV UR4, 0x400 ;  /* 0x0000040000047882 */ /* 0x000fe20000000000 */
[----:B------:R-:W3:Y:S01]  /*0360*/  LDCU UR16, c[0x0][0x3a0] ;  /* 0x00007400ff1077ac */ /* 0x000ee20008000800 */
[----:B------:R-:W4:Y:S04]  /*0370*/  LDCU UR8, c[0x0][0x3a4] ;  /* 0x00007480ff0877ac */ /* 0x000f280008000800 */
[----:B------:R-:W5:Y:S01]  /*0380*/  S2UR UR6, SR_CgaCtaId ;  /* 0x00000000000679c3 */ /* 0x000f620000008800 */
[----:B------:R-:W0:Y:S07]  /*0390*/  LDCU.64 UR10, c[0x0][0x380] ;  /* 0x00007000ff0a77ac */ /* 0x000e2e0008000a00 */
[----:B------:R-:W0:Y:S01]  /*03a0*/  LDC.64 R38, c[0x0][0x3a8] ;  /* 0x0000ea00ff267b82 */ /* 0x000e220000000a00 */
[----:B---3--:R-:W-:Y:S01]  /*03b0*/  UIADD3 UR22, UPT, UPT, UR16, 0x1f, URZ ;  /* 0x0000001f10167890 */ /* 0x008fe2000fffe0ff */
[----:B01----:R-:W-:Y:S01]  /*03c0*/  VIADD R2, R9, 0xf ;  /* 0x0000000f09027836 */ /* 0x003fe20000000000 */
[----:B------:R-:W-:-:S02]  /*03d0*/  IABS R14, R9 ;  /* 0x00000009000e7213 */ /* 0x000fc40000000000 */
[----:B------:R-:W-:-:S03]  /*03e0*/  UISETP.GT.AND UP1, UPT, UR22, 0x1f, UPT ;  /* 0x0000001f1600788c */ /* 0x000fc6000bf24270 */
[----:B------:R-:W-:Y:S01]  /*03f0*/  BAR.SYNC.DEFER_BLOCKING 0x0 ;  /* 0x0000000000007b1d */ /* 0x000fe20000010000 */
[----:B------:R-:W-:Y:S02]  /*0400*/  ISETP.NE.AND P6, PT, R8, RZ, PT ;  /* 0x000000ff0800720c */ /* 0x000fe40003fc5270 */
[----:B------:R-:W-:Y:S01]  /*0410*/  SHF.R.S32.HI R3, RZ, 0x1f, R2 ;  /* 0x0000001fff037819 */ /* 0x000fe20000011402 */
[----:B-----5:R-:W-:Y:S01]  /*0420*/  ULEA UR20, UR6, UR4, 0x18 ;  /* 0x0000000406147291 */ /* 0x020fe2000f8ec0ff */
[----:B--2---:R-:W-:Y:S02]  /*0430*/  IABS R10, R7 ;  /* 0x00000007000a7213 */ /* 0x004fe40000000000 */
[----:B------:R-:W-:Y:S02]  /*0440*/  LEA.HI R3, R3, R2, RZ, 0x4 ;  /* 0x0000000203037211 */ /* 0x000fe400078f20ff */
[----:B------:R-:W-:Y:S02]  /*0450*/  PLOP3.LUT P3, PT, PT, PT, UP1, 0x80, 0x8 ;  /* 0x000000000008781c */ /* 0x000fe40003f6f018 */
[----:B------:R-:W-:-:S02]  /*0460*/  SHF.R.S32.HI R3, RZ, 0x4, R3 ;  /* 0x00000004ff037819 */ /* 0x000fc40000011403 */
[----:B------:R-:W-:-:S03]  /*0470*/  PLOP3.LUT P4, PT, PT, PT, UP1, 0x80, 0x8 ;  /* 0x000000000008781c */ /* 0x000fc60003f8f018 */
[----:B------:R-:W-:-:S05]  /*0480*/  IMAD.SHL.U32 R4, R3, 0x8, RZ ;  /* 0x0000000803047824 */ /* 0x000fca00078e00ff */
[-C--:B------:R-:W-:Y:S02]  /*0490*/  IABS R11, R4.reuse ;  /* 0x00000004000b7213 */ /* 0x080fe40000000000 */
[----:B------:R-:W-:Y:S01]  /*04a0*/  IABS R12, R4 ;  /* 0x00000004000c7213 */ /* 0x000fe20000000000 */
[----:B------:R-:W0:Y:S01]  /*04b0*/  LDS R17, [UR20] ;  /* 0x00000014ff117984 */ /* 0x000e220008000800 */
[----:B------:R-:W1:Y:S08]  /*04c0*/  I2F.RP R5, R11 ;  /* 0x0000000b00057306 */ /* 0x000e700000209400 */
[----:B-1----:R-:W1:Y:S02]  /*04d0*/  MUFU.RCP R5, R5 ;  /* 0x0000000500057308 */ /* 0x002e640000001000 */
[----:B-1----:R-:W-:-:S02]  /*04e0*/  VIADD R2, R5, 0xffffffe ;  /* 0x0ffffffe05027836 */ /* 0x002fc40000000000 */
[----:B------:R-:W-:-:S04]  /*04f0*/  IMAD.MOV R5, RZ, RZ, -R12 ;  /* 0x000000ffff057224 */ /* 0x000fc800078e0a0c */
[----:B------:R1:W2:Y:S01]  /*0500*/  F2I.FTZ.U32.TRUNC.NTZ R3, R2 ;  /* 0x0000000200037305 */ /* 0x0002a2000021f000 */
[----:B0-----:R-:W-:Y:S01]  /*0510*/  R2UR UR21, R17 ;  /* 0x00000000111572ca */ /* 0x001fe200000e0000 */
[----:B-1----:R-:W-:Y:S02]  /*0520*/  IMAD.MOV.U32 R2, RZ, RZ, RZ ;  /* 0x000000ffff027224 */ /* 0x002fe400078e00ff */
[----:B--2---:R-:W-:-:S04]  /*0530*/  IMAD.MOV R6, RZ, RZ, -R3 ;  /* 0x000000ffff067224 */ /* 0x004fc800078e0a03 */
[----:B------:R-:W-:Y:S02]  /*0540*/  IMAD R13, R6, R11, RZ ;  /* 0x0000000b060d7224 */ /* 0x000fe400078e02ff */
[----:B------:R-:W-:Y:S02]  /*0550*/  IMAD.MOV.U32 R6, RZ, RZ, R10 ;  /* 0x000000ffff067224 */ /* 0x000fe400078e000a */
[----:B------:R-:W-:Y:S01]  /*0560*/  IMAD.HI.U32 R3, R3, R13, R2 ;  /* 0x0000000d03037227 */ /* 0x000fe200078e0002 */
[----:B------:R-:W-:-:S05]  /*0570*/  IABS R13, R8 ;  /* 0x00000008000d7213 */ /* 0x000fca0000000000 */
[----:B------:R-:W-:-:S04]  /*0580*/  IMAD.HI.U32 R3, R3, R6, RZ ;  /* 0x0000000603037227 */ /* 0x000fc800078e00ff */
[----:B------:R-:W-:Y:S01]  /*0590*/  IMAD R2, R3, R5, R6 ;  /* 0x0000000503027224 */ /* 0x000fe200078e0206 */
[----:B------:R-:W-:Y:S04]  /*05a0*/  BAR.SYNC.DEFER_BLOCKING 0x0 ;  /* 0x0000000000007b1d */ /* 0x000fe80000010000 */
[----:B------:R-:W-:-:S13]  /*05b0*/  ISETP.GT.U32.AND P1, PT, R11, R2, PT ;  /* 0x000000020b00720c */ /* 0x000fda0003f24070 */
[----:B------:R-:W-:Y:S02]  /*05c0*/  @!P1 IMAD.IADD R2, R2, 0x1, -R11 ;  /* 0x0000000102029824 */ /* 0x000fe400078e0a0b */
[----:B------:R-:W-:Y:S01]  /*05d0*/  @!P1 VIADD R3, R3, 0x1 ;  /* 0x0000000103039836 */ /* 0x000fe20000000000 */
[----:B------:R-:W-:Y:S02]  /*05e0*/  ISETP.NE.AND P1, PT, R4, RZ, PT ;  /* 0x000000ff0400720c */ /* 0x000fe40003f25270 */
[----:B------:R-:W-:Y:S02]  /*05f0*/  ISETP.GE.U32.AND P0, PT, R2, R11, PT ;  /* 0x0000000b0200720c */ /* 0x000fe40003f06070 */
[----:B------:R-:W-:-:S04]  /*0600*/  LOP3.LUT R2, R7, R4, RZ, 0x3c, !PT ;  /* 0x0000000407027212 */ /* 0x000fc800078e3cff */
[----:B------:R-:W-:Y:S01]  /*0610*/  ISETP.GE.AND P2, PT, R2, RZ, PT ;  /* 0x000000ff0200720c */ /* 0x000fe20003f46270 */
[----:B------:R-:W-:-:S06]  /*0620*/  VIADD R2, R8, 0x7f ;  /* 0x0000007f08027836 */ /* 0x000fcc0000000000 */
[----:B------:R-:W-:-:S04]  /*0630*/  @P0 VIADD R3, R3, 0x1 ;  /* 0x0000000103030836 */ /* 0x000fc80000000000 */
[----:B------:R-:W-:Y:S01]  /*0640*/  IMAD.MOV.U32 R5, RZ, RZ, R3 ;  /* 0x000000ffff057224 */ /* 0x000fe200078e0003 */
[----:B------:R-:W-:-:S03]  /*0650*/  SHF.R.S32.HI R3, RZ, 0x1f, R2 ;  /* 0x0000001fff037819 */ /* 0x000fc60000011402 */
[----:B------:R-:W-:Y:S01]  /*0660*/  @!P2 IMAD.MOV R5, RZ, RZ, -R5 ;  /* 0x000000ffff05a224 */ /* 0x000fe200078e0a05 */
[----:B------:R-:W-:Y:S02]  /*0670*/  @!P1 LOP3.LUT R5, RZ, R4, RZ, 0x33, !PT ;  /* 0x00000004ff059212 */ /* 0x000fe400078e33ff */
[----:B------:R-:W-:-:S03]  /*0680*/  LEA.HI R3, R3, R2, RZ, 0x7 ;  /* 0x0000000203037211 */ /* 0x000fc600078f38ff */
[----:B------:R-:W-:Y:S02]  /*0690*/  IMAD.SHL.U32 R12, R5, 0x8, RZ ;  /* 0x00000008050c7824 */ /* 0x000fe400078e00ff */
[----:B------:R-:W-:-:S03]  /*06a0*/  IMAD.MOV R5, RZ, RZ, -R5 ;  /* 0x000000ffff057224 */ /* 0x000fc600078e0a05 */
[----:B------:R-:W-:Y:S01]  /*06b0*/  LEA.HI.SX32 R3, R3, -R12, 0x19 ;  /* 0x8000000c03037211 */ /* 0x000fe200078fcaff */
[----:B------:R-:W-:-:S03]  /*06c0*/  IMAD R16, R4, R5, R7 ;  /* 0x0000000504107224 */ /* 0x000fc600078e0207 */
[----:B------:R-:W-:Y:S02]  /*06d0*/  VIMNMX R15, PT, PT, R3, 0x8, PT ;  /* 0x00000008030f7848 */ /* 0x000fe40003fe0100 */
[----:B------:R-:W-:Y:S02]  /*06e0*/  IABS R7, R16 ;  /* 0x0000001000077213 */ /* 0x000fe40000000000 */
[----:B------:R-:W-:-:S04]  /*06f0*/  IABS R11, R15 ;  /* 0x0000000f000b7213 */ /* 0x000fc80000000000 */
[----:B------:R-:W0:Y:S08]  /*0700*/  I2F.RP R6, R11 ;  /* 0x0000000b00067306 */ /* 0x000e300000209400 */
[----:B0-----:R-:W0:Y:S02]  /*0710*/  MUFU.RCP R6, R6 ;  /* 0x0000000600067308 */ /* 0x001e240000001000 */
[----:B0-----:R-:W-:-:S06]  /*0720*/  VIADD R2, R6, 0xffffffe ;  /* 0x0ffffffe06027836 */ /* 0x001fcc0000000000 */
[----:B------:R-:W0:Y:S08]  /*0730*/  I2F.RP R6, R13 ;  /* 0x0000000d00067306 */ /* 0x000e300000209400 */
[----:B------:R1:W2:Y:S08]  /*0740*/  F2I.FTZ.U32.TRUNC.NTZ R3, R2 ;  /* 0x0000000200037305 */ /* 0x0002b0000021f000 */
[----:B0-----:R-:W0:Y:S01]  /*0750*/  MUFU.RCP R6, R6 ;  /* 0x0000000600067308 */ /* 0x001e220000001000 */
[----:B-1----:R-:W-:-:S02]  /*0760*/  IMAD.MOV.U32 R2, RZ, RZ, RZ ;  /* 0x000000ffff027224 */ /* 0x002fc400078e00ff */
[----:B--2---:R-:W-:-:S04]  /*0770*/  IMAD.MOV R10, RZ, RZ, -R3 ;  /* 0x000000ffff0a7224 */ /* 0x004fc800078e0a03 */
[----:B------:R-:W-:Y:S01]  /*0780*/  IMAD.MOV.U32 R4, RZ, RZ, R10 ;  /* 0x000000ffff047224 */ /* 0x000fe200078e000a */
[----:B------:R-:W-:-:S03]  /*0790*/  IABS R10, R15 ;  /* 0x0000000f000a7213 */ /* 0x000fc60000000000 */
[----:B------:R-:W-:Y:S02]  /*07a0*/  IMAD R5, R4, R11, RZ ;  /* 0x0000000b04057224 */ /* 0x000fe400078e02ff */
[----:B------:R-:W-:Y:S02]  /*07b0*/  IMAD.MOV.U32 R4, RZ, RZ, R7 ;  /* 0x000000ffff047224 */ /* 0x000fe400078e0007 */
[----:B------:R-:W-:-:S04]  /*07c0*/  IMAD.HI.U32 R3, R3, R5, R2 ;  /* 0x0000000503037227 */ /* 0x000fc800078e0002 */
[----:B------:R-:W-:Y:S02]  /*07d0*/  IMAD.MOV R2, RZ, RZ, -R10 ;  /* 0x000000ffff027224 */ /* 0x000fe400078e0a0a */
[----:B------:R-:W-:Y:S01]  /*07e0*/  IMAD.HI.U32 R3, R3, R4, RZ ;  /* 0x0000000403037227 */ /* 0x000fe200078e00ff */
[----:B------:R-:W1:Y:S03]  /*07f0*/  I2F.RP R10, R14 ;  /* 0x0000000e000a7306 */ /* 0x000e660000209400 */
[----:B------:R-:W-:Y:S02]  /*0800*/  IMAD R2, R3, R2, R4 ;  /* 0x0000000203027224 */ /* 0x000fe400078e0204 */
[----:B0-----:R-:W-:-:S03]  /*0810*/  VIADD R4, R6, 0xffffffe ;  /* 0x0ffffffe06047836 */ /* 0x001fc60000000000 */
[----:B------:R-:W-:Y:S01]  /*0820*/  ISETP.GT.U32.AND P1, PT, R11, R2, PT ;  /* 0x000000020b00720c */ /* 0x000fe20003f24070 */
[----:B------:R0:W-:Y:S08]  /*0830*/  F2I.FTZ.U32.TRUNC.NTZ R5, R4 ;  /* 0x0000000400057305 */ /* 0x0001f0000021f000 */
[----:B-1----:R-:W1:Y:S01]  /*0840*/  MUFU.RCP R10, R10 ;  /* 0x0000000a000a7308 */ /* 0x002e620000001000 */
[----:B0-----:R-:W-:-:S03]  /*0850*/  IMAD.MOV.U32 R4, RZ, RZ, RZ ;  /* 0x000000ffff047224 */ /* 0x001fc600078e00ff */
[----:B------:R-:W-:Y:S02]  /*0860*/  @!P1 IMAD.IADD R2, R2, 0x1, -R11 ;  /* 0x0000000102029824 */ /* 0x000fe400078e0a0b */
[----:B------:R-:W-:Y:S01]  /*0870*/  @!P1 VIADD R3, R3, 0x1 ;  /* 0x0000000103039836 */ /* 0x000fe20000000000 */
[----:B------:R-:W-:Y:S02]  /*0880*/  ISETP.NE.AND P1, PT, R15, RZ, PT ;  /* 0x000000ff0f00720c */ /* 0x000fe40003f25270 */
[----:B------:R-:W-:Y:S02]  /*0890*/  ISETP.GE.U32.AND P0, PT, R2, R11, PT ;  /* 0x0000000b0200720c */ /* 0x000fe40003f06070 */
[----:B------:R-:W-:-:S04]  /*08a0*/  LOP3.LUT R2, R16, R15, RZ, 0x3c, !PT ;  /* 0x0000000f10027212 */ /* 0x000fc800078e3cff */
[----:B------:R-:W-:Y:S01]  /*08b0*/  ISETP.GE.AND P2, PT, R2, RZ, PT ;  /* 0x000000ff0200720c */ /* 0x000fe20003f46270 */
[----:B-1----:R-:W-:Y:S02]  /*08c0*/  VIADD R6, R10, 0xffffffe ;  /* 0x0ffffffe0a067836 */ /* 0x002fe40000000000 */
[----:B------:R-:W-:Y:S02]  /*08d0*/  IMAD.MOV R10, RZ, RZ, -R5 ;  /* 0x000000ffff0a7224 */ /* 0x000fe400078e0a05 */
[----:B------:R0:W1:Y:S02]  /*08e0*/  F2I.FTZ.U32.TRUNC.NTZ R7, R6 ;  /* 0x0000000600077305 */ /* 0x000064000021f000 */
[----:B------:R-:W-:-:S04]  /*08f0*/  @P0 VIADD R3, R3, 0x1 ;  /* 0x0000000103030836 */ /* 0x000fc80000000000 */
[----:B------:R-:W-:Y:S01]  /*0900*/  IMAD.MOV.U32 R11, RZ, RZ, R3 ;  /* 0x000000ffff0b7224 */ /* 0x000fe200078e0003 */
[----:B------:R-:W-:-:S03]  /*0910*/  LOP3.LUT R3, R0, 0x7f, RZ, 0xc0, !PT ;  /* 0x0000007f00037812 */ /* 0x000fc600078ec0ff */
[----:B------:R-:W-:Y:S01]  /*0920*/  @!P2 IMAD.MOV R11, RZ, RZ, -R11 ;  /* 0x000000ffff0ba224 */ /* 0x000fe200078e0a0b */
[----:B------:R-:W-:Y:S02]  /*0930*/  @!P1 LOP3.LUT R11, RZ, R15, RZ, 0x33, !PT ;  /* 0x0000000fff0b9212 */ /* 0x000fe400078e33ff */
[----:B0-----:R-:W-:-:S03]  /*0940*/  SHF.R.U32.HI R6, RZ, 0x5, R0 ;  /* 0x00000005ff067819 */ /* 0x001fc60000011600 */
[----:B------:R-:W-:Y:S01]  /*0950*/  IMAD.MOV R2, RZ, RZ, -R11 ;  /* 0x000000ffff027224 */ /* 0x000fe200078e0a0b */
[----:B------:R-:W-:-:S03]  /*0960*/  SGXT.U32 R6, R6, 0x3 ;  /* 0x000000030606781a */ /* 0x000fc60000000000 */
[----:B------:R-:W-:-:S04]  /*0970*/  IMAD R2, R15, R2, R16 ;  /* 0x000000020f027224 */ /* 0x000fc800078e0210 */
[----:B------:R-:W-:Y:S01]  /*0980*/  IMAD.IADD R2, R12, 0x1, R2 ;  /* 0x000000010c027824 */ /* 0x000fe200078e0202 */
[----:B------:R-:W-:-:S03]  /*0990*/  SHF.R.U32.HI R12, RZ, 0x7, R0 ;  /* 0x00000007ff0c7819 */ /* 0x000fc60000011600 */
[----:B------:R-:W-:Y:S01]  /*09a0*/  IMAD R2, R2, 0x80, R3 ;  /* 0x0000008002027824 */ /* 0x000fe200078e0203 */
[----:B------:R-:W-:Y:S01]  /*09b0*/  SGXT.U32 R12, R12, 0x1 ;  /* 0x000000010c0c781a */ /* 0x000fe20000000000 */
[----:B------:R-:W-:-:S03]  /*09c0*/  IMAD R3, R10, R13, RZ ;  /* 0x0000000d0a037224 */ /* 0x000fc600078e02ff */
[----:B------:R-:W-:Y:S01]  /*09d0*/  IABS R10, R2 ;  /* 0x00000002000a7213 */ /* 0x000fe20000000000 */
[----:B------:R-:W-:-:S04]  /*09e0*/  IMAD.HI.U32 R4, R5, R3, R4 ;  /* 0x0000000305047227 */ /* 0x000fc800078e0004 */
[----:B-1----:R-:W-:Y:S02]  /*09f0*/  IMAD.MOV R5, RZ, RZ, -R7 ;  /* 0x000000ffff057224 */ /* 0x002fe400078e0a07 */
[----:B------:R-:W-:Y:S02]  /*0a00*/  IMAD.SHL.U32 R3, R11, 0x10, RZ ;  /* 0x000000100b037824 */ /* 0x000fe400078e00ff */
[----:B------:R-:W-:-:S04]  /*0a10*/  IMAD.HI.U32 R4, R4, R10, RZ ;  /* 0x0000000a04047227 */ /* 0x000fc800078e00ff */
[----:B------:R-:W-:Y:S01]  /*0a20*/  IMAD R11, R5, R14, RZ ;  /* 0x0000000e050b7224 */ /* 0x000fe200078e02ff */
[----:B------:R-:W-:Y:S01]  /*0a30*/  LOP3.LUT R5, R3, R6, RZ, 0xfc, !PT ;  /* 0x0000000603057212 */ /* 0x000fe200078efcff */
[----:B------:R-:W-:Y:S02]  /*0a40*/  IMAD.MOV R4, RZ, RZ, -R4 ;  /* 0x000000ffff047224 */ /* 0x000fe400078e0a04 */
[----:B------:R-:W-:Y:S01]  /*0a50*/  IMAD.MOV.U32 R6, RZ, RZ, RZ ;  /* 0x000000ffff067224 */ /* 0x000fe200078e00ff */
[----:B------:R-:W-:Y:S01]  /*0a60*/  LOP3.LUT R16, R5, 0x8, RZ, 0xfc, !PT ;  /* 0x0000000805107812 */ /* 0x000fe200078efcff */
[----:B------:R-:W-:Y:S02]  /*0a70*/  IMAD R4, R13, R4, R10 ;  /* 0x000000040d047224 */ /* 0x000fe400078e020a */
[----:B------:R-:W-:Y:S01]  /*0a80*/  IMAD.HI.U32 R6, R7, R11, R6 ;  /* 0x0000000b07067227 */ /* 0x000fe200078e0006 */
[----:B------:R-:W-:Y:S02]  /*0a90*/  IABS R11, R5 ;  /* 0x00000005000b7213 */ /* 0x000fe40000000000 */
[----:B------:R-:W-:-:S02]  /*0aa0*/  ISETP.GT.U32.AND P0, PT, R13, R4, PT ;  /* 0x000000040d00720c */ /* 0x000fc40003f04070 */
[----:B------:R-:W-:Y:S01]  /*0ab0*/  IABS R15, R16 ;  /* 0x00000010000f7213 */ /* 0x000fe20000000000 */
[----:B------:R-:W-:-:S04]  /*0ac0*/  IMAD.HI.U32 R7, R6, R11, RZ ;  /* 0x0000000b06077227 */ /* 0x000fc800078e00ff */
[----:B------:R-:W-:Y:S02]  /*0ad0*/  IMAD.MOV R10, RZ, RZ, -R7 ;  /* 0x000000ffff0a7224 */ /* 0x000fe400078e0a07 */
[----:B------:R-:W-:-:S04]  /*0ae0*/  IMAD.HI.U32 R7, R6, R15, RZ ;  /* 0x0000000f06077227 */ /* 0x000fc800078e00ff */
[----:B------:R-:W-:Y:S01]  /*0af0*/  IMAD R6, R14, R10, R11 ;  /* 0x0000000a0e067224 */ /* 0x000fe200078e020b */
[----:B------:R-:W-:Y:S01]  /*0b00*/  SHF.R.U32.HI R11, RZ, 0x5, R0 ;  /* 0x00000005ff0b7819 */ /* 0x000fe20000011600 */
[----:B------:R-:W-:Y:S01]  /*0b10*/  IMAD.MOV R7, RZ, RZ, -R7 ;  /* 0x000000ffff077224 */ /* 0x000fe200078e0a07 */
[----:B------:R-:W-:Y:S01]  /*0b20*/  LOP3.LUT R10, R12, 0x8, RZ, 0xfc, !PT ;  /* 0x000000080c0a7812 */ /* 0x000fe200078efcff */
[----:B------:R-:W-:Y:S01]  /*0b30*/  @!P0 IMAD.IADD R4, R4, 0x1, -R13 ;  /* 0x0000000104048824 */ /* 0x000fe200078e0a0d */
[C---:B------:R-:W-:Y:S01]  /*0b40*/  ISETP.GT.U32.AND P2, PT, R14.reuse, R6, PT ;  /* 0x000000060e00720c */ /* 0x040fe20003f44070 */
[C---:B------:R-:W-:Y:S01]  /*0b50*/  IMAD R7, R14.reuse, R7, R15 ;  /* 0x000000070e077224 */ /* 0x040fe200078e020f */
[----:B------:R-:W-:Y:S02]  /*0b60*/  R2UR UR7, R11 ;  /* 0x000000000b0772ca */ /* 0x000fe400000e0000 */
[----:B------:R-:W-:Y:S02]  /*0b70*/  ISETP.GT.U32.AND P0, PT, R13, R4, PT ;  /* 0x000000040d00720c */ /* 0x000fe40003f04070 */
[----:B------:R-:W-:-:S02]  /*0b80*/  ISETP.GT.U32.AND P1, PT, R14, R7, PT ;  /* 0x000000070e00720c */ /* 0x000fc40003f24070 */
[----:B------:R-:W-:Y:S02]  /*0b90*/  ISETP.LT.AND P3, PT, R10, UR16, P3 ;  /* 0x000000100a007c0c */ /* 0x000fe40009f61270 */
[C---:B------:R-:W-:Y:S02]  /*0ba0*/  LOP3.LUT R11, R12.reuse, 0x10, RZ, 0xfc, !PT ;  /* 0x000000100c0b7812 */ /* 0x040fe400078efcff */
[----:B------:R-:W-:Y:S01]  /*0bb0*/  LOP3.LUT R10, R12, 0x2, RZ, 0xfc, !PT ;  /* 0x000000020c0a7812 */ /* 0x000fe200078efcff */
[--C-:B------:R-:W-:Y:S01]  /*0bc0*/  @!P2 IMAD.IADD R6, R6, 0x1, -R14.reuse ;  /* 0x000000010606a824 */ /* 0x100fe200078e0a0e */
[----:B------:R-:W-:Y:S01]  /*0bd0*/  PLOP3.LUT P2, PT, PT, PT, UP1, 0x80, 0x8 ;  /* 0x000000000008781c */ /* 0x000fe20003f4f018 */
[----:B------:R-:W-:Y:S01]  /*0be0*/  USHF.L.U32 UR5, UR7, 0x1, URZ ;  /* 0x0000000107057899 */ /* 0x000fe200080006ff */
[----:B------:R-:W-:Y:S01]  /*0bf0*/  ISETP.LT.AND P4, PT, R11, UR16, P4 ;  /* 0x000000100b007c0c */ /* 0x000fe2000a781270 */
[----:B------:R-:W-:Y:S01]  /*0c00*/  @!P0 IMAD.IADD R4, R4, 0x1, -R13 ;  /* 0x0000000104048824 */ /* 0x000fe200078e0a0d */
[----:B------:R-:W-:Y:S01]  /*0c10*/  ISETP.GE.AND P0, PT, R2, RZ, PT ;  /* 0x000000ff0200720c */ /* 0x000fe20003f06270 */
[----:B------:R-:W-:Y:S01]  /*0c20*/  @!P1 IMAD.IADD R7, R7, 0x1, -R14 ;  /* 0x0000000107079824 */ /* 0x000fe200078e0a0e */
[----:B------:R-:W-:Y:S01]  /*0c30*/  ISETP.GT.U32.AND P1, PT, R14, R6, PT ;  /* 0x000000060e00720c */ /* 0x000fe20003f24070 */
[----:B------:R-:W-:Y:S01]  /*0c40*/  USHF.L.U32 UR4, UR7, 0x15, URZ ;  /* 0x0000001507047899 */ /* 0x000fe200080006ff */
[----:B------:R-:W-:Y:S01]  /*0c50*/  LOP3.LUT R13, R12, 0x18, RZ, 0xfc, !PT ;  /* 0x000000180c0d7812 */ /* 0x000fe200078efcff */
[----:B------:R-:W-:Y:S01]  /*0c60*/  ULOP3.LUT UR5, UR5, 0x8, URZ, 0xc0, !UPT ;  /* 0x0000000805057892 */ /* 0x000fe2000f8ec0ff */
[----:B------:R-:W-:Y:S01]  /*0c70*/  ISETP.GT.U32.AND P5, PT, R14, R7, PT ;  /* 0x000000070e00720c */ /* 0x000fe20003fa4070 */
[----:B------:R-:W-:Y:S01]  /*0c80*/  ULOP3.LUT UR4, UR4, 0x600000, URZ, 0xc0, !UPT ;  /* 0x0060000004047892 */ /* 0x000fe2000f8ec0ff */
[----:B------:R-:W-:-:S03]  /*0c90*/  ISETP.LT.AND P2, PT, R13, UR16, P2 ;  /* 0x000000100d007c0c */ /* 0x000fc60009741270 */
[----:B------:R-:W-:Y:S02]  /*0ca0*/  UIADD3 UR12, UPT, UPT, UR5, UR4, UR21 ;  /* 0x00000004050c7290 */ /* 0x000fe4000fffe015 */
[----:B------:R-:W-:Y:S01]  /*0cb0*/  @!P0 IMAD.MOV R4, RZ, RZ, -R4 ;  /* 0x000000ffff048224 */ /* 0x000fe200078e0a04 */
[----:B------:R-:W-:Y:S01]  /*0cc0*/  @!P6 LOP3.LUT R4, RZ, R8, RZ, 0x33, !PT ;  /* 0x00000008ff04e212 */ /* 0x000fe200078e33ff */
[--C-:B------:R-:W-:Y:S01]  /*0cd0*/  @!P1 IMAD.IADD R6, R6, 0x1, -R14.reuse ;  /* 0x0000000106069824 */ /* 0x100fe200078e0a0e */
[----:B------:R-:W-:Y:S01]  /*0ce0*/  ISETP.GE.AND P6, PT, R5, RZ, PT ;  /* 0x000000ff0500720c */ /* 0x000fe20003fc6270 */
[----:B------:R-:W-:Y:S01]  /*0cf0*/  IMAD R5, R12, R38, RZ ;  /* 0x000000260c057224 */ /* 0x000fe200078e02ff */
[----:B------:R-:W-:Y:S01]  /*0d00*/  ISETP.GE.AND P1, PT, R16, RZ, PT ;  /* 0x000000ff1000720c */ /* 0x000fe20003f26270 */
[----:B------:R-:W-:Y:S01]  /*0d10*/  @!P5 IMAD.IADD R7, R7, 0x1, -R14 ;  /* 0x000000010707d824 */ /* 0x000fe200078e0a0e */
[----:B------:R-:W-:Y:S01]  /*0d20*/  ISETP.NE.AND P5, PT, R9, RZ, PT ;  /* 0x000000ff0900720c */ /* 0x000fe20003fa5270 */
[----:B----4-:R-:W-:Y:S01]  /*0d30*/  IMAD R43, R4, UR8, RZ ;  /* 0x00000008042b7c24 */ /* 0x010fe2000f8e02ff */
[----:B------:R-:W-:Y:S01]  /*0d40*/  PLOP3.LUT P0, PT, PT, PT, UP1, 0x80, 0x8 ;  /* 0x000000000008781c */ /* 0x000fe20003f0f018 */
[----:B------:R-:W-:Y:S01]  /*0d50*/  IMAD R17, R38, 0x2, R5 ;  /* 0x0000000226117824 */ /* 0x000fe200078e0205 */
[----:B------:R-:W-:Y:S01]  /*0d60*/  LOP3.LUT R9, RZ, R9, RZ, 0x33, !PT ;  /* 0x00000009ff097212 */ /* 0x000fe200078e33ff */
[----:B------:R-:W-:Y:S01]  /*0d70*/  UMOV UR5, 0x1 ;  /* 0x0000000100057882 */ /* 0x000fe20000000000 */
[----:B------:R-:W-:Y:S01]  /*0d80*/  ISETP.LT.AND P0, PT, R10, UR16, P0 ;  /* 0x000000100a007c0c */ /* 0x000fe20008701270 */
[----:B------:R-:W-:-:S02]  /*0d90*/  IMAD R23, R38, 0x2, R17 ;  /* 0x0000000226177824 */ /* 0x000fc400078e0211 */
[----:B------:R-:W-:Y:S01]  /*0da0*/  @!P6 IMAD.MOV R6, RZ, RZ, -R6 ;  /* 0x000000ffff06e224 */ /* 0x000fe200078e0a06 */
[----:B------:R-:W-:Y:S01]  /*0db0*/  LOP3.LUT P6, RZ, R0, 0xff, RZ, 0xc0, !PT ;  /* 0x000000ff00ff7812 */ /* 0x000fe200078cc0ff */
[----:B------:R-:W-:Y:S01]  /*0dc0*/  @!P1 IMAD.MOV R7, RZ, RZ, -R7 ;  /* 0x000000ffff079224 */ /* 0x000fe200078e0a07 */
[----:B------:R-:W-:Y:S02]  /*0dd0*/  IADD3 R42, P1, PT, R43, UR10, RZ ;  /* 0x0000000a2b2a7c10 */ /* 0x000fe4000ff3e0ff */
[----:B------:R-:W-:Y:S02]  /*0de0*/  P2R R4, PR, RZ, 0x40 ;  /* 0x00000040ff047803 */ /* 0x000fe40000000000 */
[C---:B------:R-:W-:Y:S02]  /*0df0*/  SEL R13, R9.reuse, R6, !P5 ;  /* 0x00000006090d7207 */ /* 0x040fe40006800000 */
[----:B------:R-:W-:Y:S01]  /*0e00*/  SEL R46, R9, R7, !P5 ;  /* 0x00000007092e7207 */ /* 0x000fe20006800000 */
[----:B------:R-:W-:Y:S06]  /*0e10*/  BRA.U UP0, `(.L_x_5) ;  /* 0x0000000100187547 */ /* 0x000fec000b800000 */
[----:B------:R-:W-:Y:S01]  /*0e20*/  ELECT P5, URZ, PT ;  /* 0x0000000000ff782f */ /* 0x000fe200038a0000 */
[----:B------:R-:W-:Y:S01]  /*0e30*/  IMAD.MOV.U32 R4, RZ, RZ, 0x1 ;  /* 0x00000001ff047424 */ /* 0x000fe200078e00ff */
[----:B------:R-:W-:Y:S01]  /*0e40*/  UMOV UR4, 0x40 ;  /* 0x0000004000047882 */ /* 0x000fe20000000000 */
[----:B------:R-:W-:Y:S01]  /*0e50*/  UVIRTCOUNT.DEALLOC.SMPOOL 0x80 ;  /* 0x000000800000784c */ /* 0x000fe20000000000 */
[----:B------:R-:W-:-:S09]  /*0e60*/  ULEA UR4, UR6, UR4, 0x18 ;  /* 0x0000000406047291 */ /* 0x000fd2000f8ec0ff */
[----:B------:R0:W-:Y:S03]  /*0e70*/  @P5 STS.U8 [UR4], R4 ;  /* 0x00000004ff005988 */ /* 0x0001e60008000004 */
.L_x_5:
[----:B------:R-:W-:Y:S01]  /*0e80*/  STTM.x8 tmem[UR12], RZ ;  /* 0x000000ff000079ed */ /* 0x000fe200081c000c */
[----:B------:R-:W1:Y:S02]  /*0e90*/  FENCE.VIEW.ASYNC.T ;  /* 0x00000000000073c6 */ /* 0x000e640000000200 */
[----:B-1----:R-:W-:Y:S01]  /*0ea0*/  VOTEU.ALL UP2, P6 ;  /* 0x0000000000ff7886 */ /* 0x002fe20003040000 */
[----:B------:R-:W-:Y:S01]  /*0eb0*/  UIADD3 UR10, UPT, UPT, UR20, 0x2400, URZ ;  /* 0x00002400140a7890 */ /* 0x000fe2000fffe0ff */
[----:B------:R-:W-:Y:S01]  /*0ec0*/  IMAD R29, R38, 0x2, R23 ;  /* 0x00000002261d7824 */ /* 0x000fe200078e0217 */
[----:B------:R-:W-:Y:S01]  /*0ed0*/  VOTEU.ALL UP3, P6 ;  /* 0x0000000000ff7886 */ /* 0x000fe20003060000 */
[----:B------:R-:W-:Y:S01]  /*0ee0*/  LEA.HI.X.SX32 R43, R43, UR11, 0x1, P1 ;  /* 0x0000000b2b2b7c11 */ /* 0x000fe200088f0eff */
[----:B------:R-:W1:Y:S01]  /*0ef0*/  LDCU.64 UR24, c[0x0][0x388] ;  /* 0x00007100ff1877ac */ /* 0x000e620008000a00 */
[----:B------:R-:W-:-:S04]  /*0f00*/  @!UP2 UIADD3 UR8, UPT, UPT, -UR5, 0x100000, URZ ;  /* 0x001000000508a890 */ /* 0x000fc8000fffe1ff */
[----:B------:R-:W-:Y:S02]  /*0f10*/  @!UP2 USHF.L.U32 UR9, UR8, 0xb, URZ ;  /* 0x0000000b0809a899 */ /* 0x000fe400080006ff */
[----:B------:R-:W-:Y:S01]  /*0f20*/  @!UP2 USHF.L.U32 UR8, UR8, 0x1, URZ ;  /* 0x000000010808a899 */ /* 0x000fe200080006ff */
[C---:B------:R-:W-:Y:S01]  /*0f30*/  IMAD R7, R38.reuse, 0x2, R29 ;  /* 0x0000000226077824 */ /* 0x040fe200078e021d */
[----:B------:R-:W-:Y:S01]  /*0f40*/  PLOP3.LUT P1, PT, PT, PT, UP1, 0x80, 0x8 ;  /* 0x000000000008781c */ /* 0x000fe20003f2f018 */
[----:B------:R-:W-:Y:S01]  /*0f50*/  UMOV UR13, UR10 ;  /* 0x0000000a000d7c82 */ /* 0x000fe20008000000 */
[----:B------:R-:W-:Y:S01]  /*0f60*/  BAR.SYNC.DEFER_BLOCKING 0x0 ;  /* 0x0000000000007b1d */ /* 0x000fe20000010000 */
[----:B------:R-:W-:Y:S01]  /*0f70*/  IMAD R19, R38, 0x2, R7 ;  /* 0x0000000226137824 */ /* 0x000fe200078e0207 */
[----:B------:R-:W-:Y:S02]  /*0f80*/  ISETP.LT.AND P1, PT, R12, UR16, P1 ;  /* 0x000000100c007c0c */ /* 0x000fe40008f21270 */
[C---:B0-----:R-:W-:Y:S01]  /*0f90*/  IADD3 R4, P5, PT, R5.reuse, R42, RZ ;  /* 0x0000002a05047210 */ /* 0x041fe20007fbe0ff */
[C---:B------:R-:W-:Y:S01]  /*0fa0*/  IMAD R31, R38.reuse, 0x2, R19 ;  /* 0x00000002261f7824 */ /* 0x040fe200078e0213 */
[----:B------:R-:W-:Y:S01]  /*0fb0*/  PRMT R63, RZ, 0x7610, R63 ;  /* 0x00007610ff3f7816 */ /* 0x000fe2000000003f */
[----:B------:R-:W0:Y:S01]  /*0fc0*/  LDCU UR4, c[0x0][0x3b0] ;  /* 0x00007600ff0477ac */ /* 0x000e220008000800 */
[----:B------:R-:W-:Y:S01]  /*0fd0*/  LEA.HI.X.SX32 R5, R5, R43, 0x1, P5 ;  /* 0x0000002b05057211 */ /* 0x000fe200028f0eff */
[----:B------:R-:W-:-:S04]  /*0fe0*/  IMAD R33, R38, 0x2, R31 ;  /* 0x0000000226217824 */ /* 0x000fc800078e021f */
[C---:B------:R-:W-:Y:S01]  /*0ff0*/  IMAD R11, R38.reuse, 0x2, R33 ;  /* 0x00000002260b7824 */ /* 0x040fe200078e0221 */
[----:B------:R-:W2:Y:S02]  /*1000*/  FENCE.VIEW.ASYNC.S ;  /* 0x00000000000073c6 */ /* 0x000ea40000000000 */
[----:B--2---:R2:W3:Y:S02]  /*1010*/  @!UP3 SYNCS.EXCH.64 URZ, [UR13], UR8 ;  /* 0x000000080dffb5b2 */ /* 0x0044e40008000100 */
[----:B---3--:R-:W-:Y:S01]  /*1020*/  BAR.SYNC.DEFER_BLOCKING 0x0 ;  /* 0x0000000000007b1d */ /* 0x008fe20000010000 */
[----:B------:R-:W-:Y:S01]  /*1030*/  IMAD R25, R38, 0x2, R11 ;  /* 0x0000000226197824 */ /* 0x000fe200078e020b */
[----:B------:R-:W-:-:S03]  /*1040*/  IADD3 R6, P5, PT, R7, R42, RZ ;  /* 0x0000002a07067210 */ /* 0x000fc60007fbe0ff */
[----:B------:R-:W-:Y:S01]  /*1050*/  IMAD R27, R38, 0x2, R25 ;  /* 0x00000002261b7824 */ /* 0x000fe200078e0219 */
[----:B------:R-:W-:Y:S02]  /*1060*/  LOP3.LUT R9, R12, 0xa, RZ, 0xfc, !PT ;  /* 0x0000000a0c097812 */ /* 0x000fe400078efcff */
[----:B------:R-:W-:Y:S01]  /*1070*/  LEA.HI.X.SX32 R7, R7, R43, 0x1, P5 ;  /* 0x0000002b07077211 */ /* 0x000fe200028f0eff */
[C---:B------:R-:W-:Y:S01]  /*1080*/  IMAD R45, R38.reuse, 0x2, R27 ;  /* 0x00000002262d7824 */ /* 0x040fe200078e021b */
[----:B------:R-:W-:Y:S02]  /*1090*/  IADD3 R8, P5, PT, R11, R42, RZ ;  /* 0x0000002a0b087210 */ /* 0x000fe40007fbe0ff */
[----:B------:R-:W-:Y:S01]  /*10a0*/  PRMT R67, RZ, 0x7610, R67 ;  /* 0x00007610ff437816 */ /* 0x000fe20000000043 */
[----:B------:R-:W-:Y:S01]  /*10b0*/  IMAD R35, R38, 0x2, R45 ;  /* 0x0000000226237824 */ /* 0x000fe200078e022d */
[----:B------:R-:W-:Y:S01]  /*10c0*/  PRMT R61, RZ, 0x7610, R61 ;  /* 0x00007610ff3d7816 */ /* 0x000fe2000000003d */
[----:B------:R-:W3:Y:S01]  /*10d0*/  @P1 LDG.E.U8 R63, desc[UR18][R4.64] ;  /* 0x00000012043f1981 */ /* 0x000ee2000c1e1100 */
[----:B------:R-:W-:-:S02]  /*10e0*/  PLOP3.LUT P1, PT, PT, PT, UP1, 0x80, 0x8 ;  /* 0x000000000008781c */ /* 0x000fc40003f2f018 */
[----:B------:R-:W-:Y:S02]  /*10f0*/  LOP3.LUT R14, R12, 0x12, RZ, 0xfc, !PT ;  /* 0x000000120c0e7812 */ /* 0x000fe400078efcff */
[----:B------:R-:W4:Y:S01]  /*1100*/  @P3 LDG.E.U8 R61, desc[UR18][R6.64] ;  /* 0x00000012063d3981 */ /* 0x000f22000c1e1100 */
[----:B------:R-:W-:Y:S02]  /*1110*/  ISETP.LT.AND P1, PT, R9, UR16, P1 ;  /* 0x0000001009007c0c */ /* 0x000fe40008f21270 */
[----:B------:R-:W-:Y:S02]  /*1120*/  LEA.HI.X.SX32 R9, R11, R43, 0x1, P5 ;  /* 0x0000002b0b097211 */ /* 0x000fe400028f0eff */
[----:B------:R-:W-:-:S03]  /*1130*/  IADD3 R10, P5, PT, R35, R42, RZ ;  /* 0x0000002a230a7210 */ /* 0x000fc60007fbe0ff */
[----:B------:R-:W5:Y:S01]  /*1140*/  @P4 LDG.E.U8 R67, desc[UR18][R8.64] ;  /* 0x0000001208434981 */ /* 0x000f62000c1e1100 */
[----:B------:R-:W-:Y:S02]  /*1150*/  PLOP3.LUT P4, PT, PT, PT, UP1, 0x80, 0x8 ;  /* 0x000000000008781c */ /* 0x000fe40003f8f018 */
[----:B------:R-:W-:Y:S02]  /*1160*/  PRMT R65, RZ, 0x7610, R65 ;  /* 0x00007610ff417816 */ /* 0x000fe40000000041 */
[----:B------:R-:W-:Y:S02]  /*1170*/  LEA.HI.X.SX32 R11, R35, R43, 0x1, P5 ;  /* 0x0000002b230b7211 */ /* 0x000fe400028f0eff */
[----:B------:R-:W-:Y:S02]  /*1180*/  LOP3.LUT R15, R12, 0x1a, RZ, 0xfc, !PT ;  /* 0x0000001a0c0f7812 */ /* 0x000fe400078efcff */
[----:B------:R-:W-:Y:S01]  /*1190*/  PLOP3.LUT P3, PT, PT, PT, UP1, 0x80, 0x8 ;  /* 0x000000000008781c */ /* 0x000fe20003f6f018 */
[----:B------:R-:W2:Y:S01]  /*11a0*/  @P2 LDG.E.U8 R65, desc[UR18][R10.64] ;  /* 0x000000120a412981 */ /* 0x000ea2000c1e1100 */
[----:B------:R-:W-:-:S02]  /*11b0*/  ISETP.LT.AND P4, PT, R14, UR16, P4 ;  /* 0x000000100e007c0c */ /* 0x000fc4000a781270 */
[-C--:B------:R-:W-:Y:S02]  /*11c0*/  IADD3 R14, P5, PT, R17, R42.reuse, RZ ;  /* 0x0000002a110e7210 */ /* 0x080fe40007fbe0ff */
[----:B------:R-:W-:Y:S02]  /*11d0*/  ISETP.LT.AND P3, PT, R15, UR16, P3 ;  /* 0x000000100f007c0c */ /* 0x000fe40009f61270 */
[----:B------:R-:W-:Y:S02]  /*11e0*/  IADD3 R16, P2, PT, R19, R42, RZ ;  /* 0x0000002a13107210 */ /* 0x000fe40007f5e0ff */
[----:B------:R-:W-:Y:S02]  /*11f0*/  LEA.HI.X.SX32 R15, R17, R43, 0x1, P5 ;  /* 0x0000002b110f7211 */ /* 0x000fe400028f0eff */
[----:B------:R-:W-:Y:S02]  /*1200*/  LOP3.LUT R18, R12, 0x4, RZ, 0xfc, !PT ;  /* 0x000000040c127812 */ /* 0x000fe400078efcff */
[----:B------:R-:W-:-:S02]  /*1210*/  PLOP3.LUT P5, PT, PT, PT, UP1, 0x80, 0x8 ;  /* 0x000000000008781c */ /* 0x000fc40003faf018 */
[----:B------:R-:W-:Y:S02]  /*1220*/  PRMT R62, RZ, 0x7610, R62 ;  /* 0x00007610ff3e7816 */ /* 0x000fe4000000003e */
[----:B------:R-:W-:Y:S02]  /*1230*/  LEA.HI.X.SX32 R17, R19, R43, 0x1, P2 ;  /* 0x0000002b13117211 */ /* 0x000fe400010f0eff */
[----:B------:R-:W-:Y:S02]  /*1240*/  ISETP.LT.AND P2, PT, R18, UR16, P5 ;  /* 0x0000001012007c0c */ /* 0x000fe4000af41270 */
[----:B------:R-:W-:Y:S01]  /*1250*/  PRMT R56, RZ, 0x7610, R56 ;  /* 0x00007610ff387816 */ /* 0x000fe20000000038 */
[----:B------:R-:W2:Y:S01]  /*1260*/  @P0 LDG.E.U8 R62, desc[UR18][R14.64] ;  /* 0x000000120e3e0981 */ /* 0x000ea2000c1e1100 */
[----:B------:R-:W-:Y:S01]  /*1270*/  IADD3 R18, P5, PT, R25, R42, RZ ;  /* 0x0000002a19127210 */ /* 0x000fe20007fbe0ff */
[----:B------:R-:W-:Y:S01]  /*1280*/  IMAD R35, R38, 0x2, R35 ;  /* 0x0000000226237824 */ /* 0x000fe200078e0223 */
[----:B------:R-:W-:-:S02]  /*1290*/  LOP3.LUT R20, R12, 0x6, RZ, 0xfc, !PT ;  /* 0x000000060c147812 */ /* 0x000fc400078efcff */
[----:B------:R-:W-:Y:S01]  /*12a0*/  PLOP3.LUT P0, PT, PT, PT, UP1, 0x80, 0x8 ;  /* 0x000000000008781c */ /* 0x000fe20003f0f018 */
[----:B------:R-:W2:Y:S01]  /*12b0*/  @P1 LDG.E.U8 R56, desc[UR18][R16.64] ;  /* 0x0000001210381981 */ /* 0x000ea2000c1e1100 */
[----:B------:R-:W-:Y:S02]  /*12c0*/  PRMT R58, RZ, 0x7610, R58 ;  /* 0x00007610ff3a7816 */ /* 0x000fe4000000003a */
[----:B------:R-:W-:Y:S02]  /*12d0*/  LEA.HI.X.SX32 R19, R25, R43, 0x1, P5 ;  /* 0x0000002b19137211 */ /* 0x000fe400028f0eff */
[----:B------:R-:W-:Y:S02]  /*12e0*/  LOP3.LUT R21, R12, 0x14, RZ, 0xfc, !PT ;  /* 0x000000140c157812 */ /* 0x000fe400078efcff */
[----:B------:R-:W-:Y:S01]  /*12f0*/  PLOP3.LUT P1, PT, PT, PT, UP1, 0x80, 0x8 ;  /* 0x000000000008781c */ /* 0x000fe20003f2f018 */
[----:B------:R-:W2:Y:S01]  /*1300*/  @P4 LDG.E.U8 R58, desc[UR18][R18.64] ;  /* 0x00000012123a4981 */ /* 0x000ea2000c1e1100 */
[----:B------:R-:W-:-:S02]  /*1310*/  ISETP.LT.AND P0, PT, R20, UR16, P0 ;  /* 0x0000001014007c0c */ /* 0x000fc40008701270 */
[----:B------:R-:W-:Y:S02]  /*1320*/  IADD3 R20, P5, PT, R35, R42, RZ ;  /* 0x0000002a23147210 */ /* 0x000fe40007fbe0ff */
[----:B------:R-:W-:Y:S02]  /*1330*/  LOP3.LUT R22, R12, 0xe, RZ, 0xfc, !PT ;  /* 0x0000000e0c167812 */ /* 0x000fe400078efcff */
[----:B------:R-:W-:Y:S02]  /*1340*/  PLOP3.LUT P4, PT, PT, PT, UP1, 0x80, 0x8 ;  /* 0x000000000008781c */ /* 0x000fe40003f8f018 */
[----:B------:R-:W-:Y:S02]  /*1350*/  ISETP.LT.AND P1, PT, R21, UR16, P1 ;  /* 0x0000001015007c0c */ /* 0x000fe40008f21270 */
[----:B------:R-:W-:Y:S02]  /*1360*/  PRMT R60, RZ, 0x7610, R60 ;  /* 0x00007610ff3c7816 */ /* 0x000fe4000000003c */
[----:B------:R-:W-:-:S02]  /*1370*/  LEA.HI.X.SX32 R21, R35, R43, 0x1, P5 ;  /* 0x0000002b23157211 */ /* 0x000fc400028f0eff */
[----:B------:R-:W-:Y:S02]  /*1380*/  ISETP.LT.AND P4, PT, R22, UR16, P4 ;  /* 0x0000001016007c0c */ /* 0x000fe4000a781270 */
[-C--:B------:R-:W-:Y:S01]  /*1390*/  IADD3 R22, P5, PT, R23, R42.reuse, RZ ;  /* 0x0000002a17167210 */ /* 0x080fe20007fbe0ff */
[----:B------:R-:W2:Y:S01]  /*13a0*/  @P3 LDG.E.U8 R60, desc[UR18][R20.64] ;  /* 0x00000012143c3981 */ /* 0x000ea2000c1e1100 */
[----:B------:R-:W-:Y:S02]  /*13b0*/  LOP3.LUT R26, R0, 0x1f, RZ, 0xc0, !PT ;  /* 0x0000001f001a7812 */ /* 0x000fe400078ec0ff */
[----:B------:R-:W-:Y:S02]  /*13c0*/  IADD3 R24, P3, PT, R27, R42, RZ ;  /* 0x0000002a1b187210 */ /* 0x000fe40007f7e0ff */
[----:B------:R-:W-:Y:S01]  /*13d0*/  PRMT R55, RZ, 0x7610, R55 ;  /* 0x00007610ff377816 */ /* 0x000fe20000000037 */
[----:B------:R-:W-:Y:S01]  /*13e0*/  IMAD R53, R26, R39, RZ ;  /* 0x000000271a357224 */ /* 0x000fe200078e02ff */
[----:B------:R-:W-:-:S02]  /*13f0*/  LEA.HI.X.SX32 R23, R23, R43, 0x1, P5 ;  /* 0x0000002b17177211 */ /* 0x000fc400028f0eff */
[----:B------:R-:W-:Y:S02]  /*1400*/  PRMT R57, RZ, 0x7610, R57 ;  /* 0x00007610ff397816 */ /* 0x000fe40000000039 */
[----:B------:R-:W-:Y:S01]  /*1410*/  LEA.HI.X.SX32 R25, R27, R43, 0x1, P3 ;  /* 0x0000002b1b197211 */ /* 0x000fe200018f0eff */
[----:B------:R-:W2:Y:S01]  /*1420*/  @P2 LDG.E.U8 R55, desc[UR18][R22.64] ;  /* 0x0000001216372981 */ /* 0x000ea2000c1e1100 */
[----:B------:R-:W-:Y:S02]  /*1430*/  PLOP3.LUT P5, PT, PT, PT, UP1, 0x80, 0x8 ;  /* 0x000000000008781c */ /* 0x000fe40003faf018 */
[----:B------:R-:W-:Y:S01]  /*1440*/  SHF.R.S32.HI R54, RZ, 0x1f, R53 ;  /* 0x0000001fff367819 */ /* 0x000fe20000011435 */
[----:B------:R-:W2:Y:S01]  /*1450*/  @P1 LDG.E.U8 R57, desc[UR18][R24.64] ;  /* 0x0000001218391981 */ /* 0x000ea2000c1e1100 */
[----:B-1----:R-:W-:Y:S01]  /*1460*/  IADD3 R40, P2, PT, R53, UR24, RZ ;  /* 0x0000001835287c10 */ /* 0x002fe2000ff5e0ff */
[----:B0-----:R-:W-:Y:S01]  /*1470*/  IMAD R13, R13, UR4, RZ ;  /* 0x000000040d0d7c24 */ /* 0x001fe2000f8e02ff */
[----:B------:R-:W-:-:S02]  /*1480*/  IADD3 R28, P1, PT, R29, R42, RZ ;  /* 0x0000002a1d1c7210 */ /* 0x000fc40007f3e0ff */
[----:B------:R-:W-:Y:S02]  /*1490*/  ISETP.LT.AND P3, PT, R26, UR16, P5 ;  /* 0x000000101a007c0c */ /* 0x000fe4000af61270 */
[----:B------:R-:W-:Y:S02]  /*14a0*/  IADD3.X R48, PT, PT, R54, UR25, RZ, P2, !PT ;  /* 0x0000001936307c10 */ /* 0x000fe400097fe4ff */
[----:B------:R-:W-:Y:S02]  /*14b0*/  LOP3.LUT R26, R12, 0xc, RZ, 0xfc, !PT ;  /* 0x0000000c0c1a7812 */ /* 0x000fe400078efcff */
[----:B------:R-:W-:Y:S02]  /*14c0*/  PLOP3.LUT P2, PT, PT, PT, UP1, 0x80, 0x8 ;  /* 0x000000000008781c */ /* 0x000fe40003f4f018 */
[----:B------:R-:W-:Y:S02]  /*14d0*/  SHF.R.S32.HI R27, RZ, 0x1f, R13 ;  /* 0x0000001fff1b7819 */ /* 0x000fe4000001140d */
[----:B------:R-:W-:-:S02]  /*14e0*/  IADD3 R36, P5, PT, R13, R40, RZ ;  /* 0x000000280d247210 */ /* 0x000fc40007fbe0ff */
[----:B------:R-:W-:Y:S02]  /*14f0*/  LEA.HI.X.SX32 R29, R29, R43, 0x1, P1 ;  /* 0x0000002b1d1d7211 */ /* 0x000fe400008f0eff */
[----:B------:R-:W-:Y:S02]  /*1500*/  LOP3.LUT R30, R12, 0x16, RZ, 0xfc, !PT ;  /* 0x000000160c1e7812 */ /* 0x000fe400078efcff */
[----:B------:R-:W-:Y:S02]  /*1510*/  PLOP3.LUT P1, PT, PT, PT, UP1, 0x80, 0x8 ;  /* 0x000000000008781c */ /* 0x000fe40003f2f018 */
[----:B------:R-:W-:Y:S01]  /*1520*/  ISETP.LT.AND P2, PT, R26, UR16, P2 ;  /* 0x000000101a007c0c */ /* 0x000fe20009741270 */
[----:B------:R-:W-:Y:S01]  /*1530*/  IMAD.X R37, R27, 0x1, R48, P5 ;  /* 0x000000011b257824 */ /* 0x000fe200028e0630 */
[----:B------:R-:W-:Y:S02]  /*1540*/  ISETP.LT.AND P1, PT, R30, UR16, P1 ;  /* 0x000000101e007c0c */ /* 0x000fe40008f21270 */
[----:B------:R-:W-:-:S02]  /*1550*/  IADD3 R30, P5, PT, R31, R42, RZ ;  /* 0x0000002a1f1e7210 */ /* 0x000fc40007fbe0ff */
[----:B------:R-:W-:Y:S02]  /*1560*/  PRMT R52, RZ, 0x7610, R52 ;  /* 0x00007610ff347816 */ /* 0x000fe40000000034 */
[----:B------:R-:W-:Y:S01]  /*1570*/  PRMT R69, RZ, 0x7610, R69 ;  /* 0x00007610ff457816 */ /* 0x000fe20000000045 */
[----:B------:R-:W-:Y:S01]  /*1580*/  IMAD R35, R38, 0x2, R35 ;  /* 0x0000000226237824 */ /* 0x000fe200078e0223 */
[-C--:B------:R-:W-:Y:S02]  /*1590*/  LEA.HI.X.SX32 R31, R31, R43.reuse, 0x1, P5 ;  /* 0x0000002b1f1f7211 */ /* 0x080fe400028f0eff */
[----:B------:R-:W-:Y:S01]  /*15a0*/  PRMT R59, RZ, 0x7610, R59 ;  /* 0x00007610ff3b7816 */ /* 0x000fe2000000003b */
[----:B------:R-:W2:Y:S01]  /*15b0*/  @P0 LDG.E.U8 R52, desc[UR18][R28.64] ;  /* 0x000000121c340981 */ /* 0x000ea2000c1e1100 */
[----:B------:R-:W-:Y:S02]  /*15c0*/  LOP3.LUT R32, R12, 0x1c, RZ, 0xfc, !PT ;  /* 0x0000001c0c207812 */ /* 0x000fe400078efcff */
[----:B------:R-:W-:Y:S01]  /*15d0*/  PLOP3.LUT P0, PT, PT, PT, UP1, 0x80, 0x8 ;  /* 0x000000000008781c */ /* 0x000fe20003f0f018 */
[----:B------:R-:W2:Y:S01]  /*15e0*/  @P2 LDG.E.U8 R69, desc[UR18][R30.64] ;  /* 0x000000121e452981 */ /* 0x000ea2000c1e1100 */
[C---:B------:R-:W-:Y:S01]  /*15f0*/  IADD3 R34, P2, PT, R35.reuse, R42, RZ ;  /* 0x0000002a23227210 */ /* 0x040fe20007f5e0ff */
[----:B------:R-:W-:Y:S01]  /*1600*/  IMAD R41, R38, 0x2, R35 ;  /* 0x0000000226297824 */ /* 0x000fe200078e0223 */
[----:B------:R-:W-:Y:S01]  /*1610*/  ISETP.LT.AND P0, PT, R32, UR16, P0 ;  /* 0x0000001020007c0c */ /* 0x000fe20008701270 */
[----:B------:R0:W2:Y:S01]  /*1620*/  @P3 LDG.E.U8 R59, desc[UR18][R36.64] ;  /* 0x00000012243b3981 */ /* 0x0000a2000c1e1100 */
[----:B------:R-:W-:-:S02]  /*1630*/  LEA.HI.X.SX32 R35, R35, R43, 0x1, P2 ;  /* 0x0000002b23237211 */ /* 0x000fc400010f0eff */
[-C--:B------:R-:W-:Y:S02]  /*1640*/  IADD3 R44, P2, PT, R45, R42.reuse, RZ ;  /* 0x0000002a2d2c7210 */ /* 0x080fe40007f5e0ff */
[----:B0-----:R-:W-:Y:S02]  /*1650*/  IADD3 R36, P5, PT, R33, R42, RZ ;  /* 0x0000002a21247210 */ /* 0x001fe40007fbe0ff */
[-C--:B------:R-:W-:Y:S02]  /*1660*/  LEA.HI.X.SX32 R45, R45, R43.reuse, 0x1, P2 ;  /* 0x0000002b2d2d7211 */ /* 0x080fe400010f0eff */
[----:B------:R-:W-:Y:S02]  /*1670*/  LEA.HI.X.SX32 R37, R33, R43, 0x1, P5 ;  /* 0x0000002b21257211 */ /* 0x000fe400028f0eff */
[----:B------:R-:W-:Y:S02]  /*1680*/  LOP3.LUT R33, R12, 0x1e, RZ, 0xfc, !PT ;  /* 0x0000001e0c217812 */ /* 0x000fe400078efcff */
[----:B------:R-:W-:-:S02]  /*1690*/  PLOP3.LUT P2, PT, PT, PT, UP1, 0x80, 0x8 ;  /* 0x000000000008781c */ /* 0x000fc40003f4f018 */
[----:B------:R-:W-:Y:S01]  /*16a0*/  PRMT R71, RZ, 0x7610, R71 ;  /* 0x00007610ff477816 */ /* 0x000fe20000000047 */
[----:B------:R-:W-:Y:S01]  /*16b0*/  IMAD R46, R46, UR4, RZ ;  /* 0x000000042e2e7c24 */ /* 0x000fe2000f8e02ff */
[----:B------:R-:W-:Y:S02]  /*16c0*/  ISETP.LT.AND P2, PT, R33, UR16, P2 ;  /* 0x0000001021007c0c */ /* 0x000fe40009741270 */
[----:B------:R-:W-:Y:S02]  /*16d0*/  IADD3 R42, P5, PT, R41, R42, RZ ;  /* 0x0000002a292a7210 */ /* 0x000fe40007fbe0ff */
[----:B------:R-:W2:Y:S01]  /*16e0*/  @P0 LDG.E.U8 R71, desc[UR18][R34.64] ;  /* 0x0000001222470981 */ /* 0x000ea2000c1e1100 */
[----:B------:R-:W-:Y:S02]  /*16f0*/  SHF.R.S32.HI R47, RZ, 0x1f, R46 ;  /* 0x0000001fff2f7819 */ /* 0x000fe4000001142e */
[----:B------:R-:W-:Y:S02]  /*1700*/  IADD3 R40, P0, PT, R46, R40, RZ ;  /* 0x000000282e287210 */ /* 0x000fe40007f1e0ff */
[----:B------:R-:W-:-:S02]  /*1710*/  PRMT R64, RZ, 0x7610, R64 ;  /* 0x00007610ff407816 */ /* 0x000fc40000000040 */
[----:B------:R-:W-:Y:S02]  /*1720*/  PRMT R68, RZ, 0x7610, R68 ;  /* 0x00007610ff447816 */ /* 0x000fe40000000044 */
[----:B------:R-:W-:Y:S02]  /*1730*/  PRMT R66, RZ, 0x7610, R66 ;  /* 0x00007610ff427816 */ /* 0x000fe40000000042 */
[----:B------:R-:W-:Y:S01]  /*1740*/  LEA.HI.X.SX32 R43, R41, R43, 0x1, P5 ;  /* 0x0000002b292b7211 */ /* 0x000fe200028f0eff */
[----:B------:R-:W-:Y:S01]  /*1750*/  IMAD.X R41, R47, 0x1, R48, P0 ;  /* 0x000000012f297824 */ /* 0x000fe200000e0630 */
[----:B------:R-:W-:Y:S01]  /*1760*/  PRMT R73, RZ, 0x7610, R73 ;  /* 0x00007610ff497816 */ /* 0x000fe20000000049 */
[----:B------:R-:W2:Y:S04]  /*1770*/  @P4 LDG.E.U8 R64, desc[UR18][R36.64] ;  /* 0x0000001224404981 */ /* 0x000ea8000c1e1100 */
[----:B------:R-:W2:Y:S04]  /*1780*/  @P1 LDG.E.U8 R68, desc[UR18][R44.64] ;  /* 0x000000122c441981 */ /* 0x000ea8000c1e1100 */
[----:B------:R-:W2:Y:S04]  /*1790*/  @P2 LDG.E.U8 R66, desc[UR18][R42.64] ;  /* 0x000000122a422981 */ /* 0x000ea8000c1e1100 */
[----:B------:R-:W2:Y:S01]  /*17a0*/  @P3 LDG.E.U8 R73, desc[UR18][R40.64] ;  /* 0x0000001228493981 */ /* 0x000ea2000c1e1100 */
[----:B------:R-:W-:-:S04]  /*17b0*/  SHF.R.S32.HI R49, RZ, 0x7, R0 ;  /* 0x00000007ff317819 */ /* 0x000fc80000011400 */
[----:B------:R-:W-:Y:S01]  /*17c0*/  SGXT R49, R49, 0x1 ;  /* 0x000000013131781a */ /* 0x000fe20000000200 */
[----:B------:R-:W-:-:S04]  /*17d0*/  @!UP2 UIADD3 UR4, UPT, UPT, -UR5, 0x100000, URZ ;  /* 0x001000000504a890 */ /* 0x000fc8000fffe1ff */
[----:B------:R-:W-:Y:S02]  /*17e0*/  @!UP2 USHF.L.U32 UR5, UR4, 0xb, URZ ;  /* 0x0000000b0405a899 */ /* 0x000fe400080006ff */
[----:B------:R-:W-:Y:S01]  /*17f0*/  @!UP2 USHF.L.U32 UR4, UR4, 0x1, URZ ;  /* 0x000000010404a899 */ /* 0x000fe200080006ff */
[----:B------:R-:W-:Y:S01]  /*1800*/  LOP3.LUT R49, R49, 0x90, RZ, 0xc0, !PT ;  /* 0x0000009031317812 */ /* 0x000fe200078ec0ff */
[----:B------:R-:W-:-:S03]  /*1810*/  VOTEU.ALL UP1, P6 ;  /* 0x0000000000ff7886 */ /* 0x000fc60003020000 */
[----:B------:R-:W-:-:S04]  /*1820*/  LOP3.LUT R48, R49, 0x7f, R0, 0x78, !PT ;  /* 0x0000007f31307812 */ /* 0x000fc800078e7800 */
[C---:B------:R-:W-:Y:S02]  /*1830*/  LOP3.LUT R49, R48.reuse, 0x20, RZ, 0x3c, !PT ;  /* 0x0000002030317812 */ /* 0x040fe400078e3cff */
[C---:B------:R-:W-:Y:S01]  /*1840*/  LOP3.LUT R50, R48.reuse, 0x40, RZ, 0x3c, !PT ;  /* 0x0000004030327812 */ /* 0x040fe200078e3cff */
[----:B------:R0:W1:Y:S01]  /*1850*/  @!UP1 SYNCS.EXCH.64 URZ, [UR20+0x2408], UR4 ;  /* 0x0024080414ff95b2 */ /* 0x0000620008000100 */
[----:B------:R-:W-:Y:S01]  /*1860*/  LOP3.LUT R51, R48, 0x60, RZ, 0x3c, !PT ;  /* 0x0000006030337812 */ /* 0x000fe200078e3cff */
[----:B------:R-:W-:-:S04]  /*1870*/  UISETP.NE.U32.AND UP1, UPT, UR7, URZ, UPT ;  /* 0x000000ff0700728c */ /* 0x000fc8000bf25070 */
[----:B------:R-:W-:Y:S02]  /*1880*/  UISETP.LT.OR UP2, UPT, UR22, 0x20, UP1 ;  /* 0x000000201600788c */ /* 0x000fe40008f41670 */
[----:B------:R-:W-:Y:S01]  /*1890*/  UISETP.GE.AND UP3, UPT, UR22, 0x40, UPT ;  /* 0x000000401600788c */ /* 0x000fe2000bf66270 */
[----:B---3--:R0:W-:Y:S04]  /*18a0*/  STS.U8 [R48+UR20], R63 ;  /* 0x0000003f30007988 */ /* 0x0081e80008000014 */
[----:B----4-:R0:W-:Y:S04]  /*18b0*/  STS.U8 [R48+UR20+0x400], R61 ;  /* 0x0004003d30007988 */ /* 0x0101e80008000014 */
[----:B-----5:R0:W-:Y:S04]  /*18c0*/  STS.U8 [R48+UR20+0x800], R67 ;  /* 0x0008004330007988 */ /* 0x0201e80008000014 */
[----:B--2---:R0:W-:Y:S04]  /*18d0*/  STS.U8 [R48+UR20+0xc00], R65 ;  /* 0x000c004130007988 */ /* 0x0041e80008000014 */
[----:B------:R0:W-:Y:S04]  /*18e0*/  STS.U8 [R49+UR20+0x100], R62 ;  /* 0x0001003e31007988 */ /* 0x0001e80008000014 */
        /* <DEDUP_REMOVED lines=12> */
[----:B------:R0:W-:Y:S01]  /*19b0*/  STS.U8 [R48+UR20+0x2100], R73 ;  /* 0x0021004930007988 */ /* 0x0001e20008000014 */
[----:B-1----:R1:W-:Y:S06]  /*19c0*/  MEMBAR.ALL.CTA ;  /* 0x0000000000007992 */ /* 0x0023ec0000008000 */
[----:B-1----:R-:W1:Y:S02]  /*19d0*/  FENCE.VIEW.ASYNC.S ;  /* 0x00000000000073c6 */ /* 0x002e640000000000 */
[----:B-1----:R-:W-:Y:S06]  /*19e0*/  BAR.SYNC.DEFER_BLOCKING 0x0 ;  /* 0x0000000000007b1d */ /* 0x002fec0000010000 */
[----:B------:R-:W-:Y:S05]  /*19f0*/  BRA.U UP2, `(.L_x_6) ;  /* 0x00000001023c7547 */ /* 0x000fea000b800000 */
[----:B0-----:R-:W-:Y:S02]  /*1a00*/  UIADD3 UR4, UPT, UPT, UR20, 0x2000, URZ ;  /* 0x0000200014047890 */ /* 0x001fe4000fffe0ff */
[----:B------:R-:W-:Y:S02]  /*1a10*/  USHF.R.U32.HI UR6, URZ, 0x4, UR20 ;  /* 0x00000004ff067899 */ /* 0x000fe40008011614 */
[----:B------:R-:W-:Y:S02]  /*1a20*/  USHF.R.U32.HI UR4, URZ, 0x4, UR4 ;  /* 0x00000004ff047899 */ /* 0x000fe40008011604 */
[----:B------:R-:W-:Y:S02]  /*1a30*/  USGXT.U32 UR6, UR6, 0xe ;  /* 0x0000000e0606789a */ /* 0x000fe40008000000 */
[----:B------:R-:W-:Y:S01]  /*1a40*/  USGXT.U32 UR8, UR4, 0xe ;  /* 0x0000000e0408789a */ /* 0x000fe20008000000 */
[----:B------:R-:W-:Y:S02]  /*1a50*/  UMOV UR5, URZ ;  /* 0x000000ff00057c82 */ /* 0x000fe40008000000 */
[----:B------:R-:W-:Y:S01]  /*1a60*/  UMOV UR4, UR10 ;  /* 0x0000000a00047c82 */ /* 0x000fe20008000000 */
[----:B------:R-:W-:Y:S01]  /*1a70*/  UMOV UR14, 0x0 ;  /* 0x00000000000e7882 */ /* 0x000fe20000000000 */
[----:B------:R-:W-:Y:S01]  /*1a80*/  UMOV UR15, 0x8048010 ;  /* 0x08048010000f7882 */ /* 0x000fe20000000000 */
[----:B------:R-:W-:Y:S01]  /*1a90*/  UMOV UR7, 0x40004040 ;  /* 0x4000404000077882 */ /* 0x000fe20000000000 */
[----:B------:R-:W-:Y:S01]  /*1aa0*/  UMOV UR9, 0xc0004010 ;  /* 0xc000401000097882 */ /* 0x000fe20000000000 */
[----:B------:R-:W-:Y:S01]  /*1ab0*/  UMOV UR4, UR4 ;  /* 0x0000000400047c82 */ /* 0x000fe20008000000 */
[----:B------:R1:W-:Y:S01]  /*1ac0*/  UTCQMMA gdesc[UR6], gdesc[UR8], tmem[UR21], tmem[UR14], idesc[UR15], !UPT ;  /* 0x00ff0e08060075ea */ /* 0x0003e2000f800315 */
[----:B------:R1:W-:Y:S01]  /*1ad0*/  UTCBAR [UR4], URZ ;  /* 0x000000ff040073e9 */ /* 0x0003e200080000ff */
[----:B------:R-:W-:-:S02]  /*1ae0*/  NOP ;  /* 0x0000000000007918 */ /* 0x000fc40000000000 */
.L_x_6:
[----:B01----:R-:W-:Y:S01]  /*1af0*/  UMOV UR4, URZ ;  /* 0x000000ff00047c82 */ /* 0x003fe20008000000 */
[----:B------:R-:W-:Y:S05]  /*1b00*/  BRA.U !UP3, `(.L_x_7) ;  /* 0x000000090bd07547 */ /* 0x000fea000b800000 */
[----:B------:R-:W-:Y:S01]  /*1b10*/  USHF.R.S32.HI UR4, URZ, 0x1f, UR22 ;  /* 0x0000001fff047899 */ /* 0x000fe20008011416 */
[----:B------:R-:W-:Y:S01]  /*1b20*/  IMAD.SHL.U32 R52, R39, 0x20, RZ ;  /* 0x0000002027347824 */ /* 0x000fe200078e00ff */
[----:B------:R-:W-:Y:S01]  /*1b30*/  UIADD3 UR5, UPT, UPT, UR20, 0x1000, URZ ;  /* 0x0000100014057890 */ /* 0x000fe2000fffe0ff */
[----:B------:R-:W-:Y:S01]  /*1b40*/  IMAD.SHL.U32 R55, R38, 0x20, RZ ;  /* 0x0000002026377824 */ /* 0x000fe200078e00ff */
[----:B------:R-:W-:Y:S01]  /*1b50*/  ULEA.HI UR4, UR4, UR22, URZ, 0x5 ;  /* 0x0000001604047291 */ /* 0x000fe2000f8f28ff */
[----:B------:R-:W-:Y:S01]  /*1b60*/  IMAD.MOV.U32 R38, RZ, RZ, RZ ;  /* 0x000000ffff267224 */ /* 0x000fe200078e00ff */
[----:B------:R-:W-:Y:S01]  /*1b70*/  UIADD3 UR6, UPT, UPT, UR20, 0x2200, URZ ;  /* 0x0000220014067890 */ /* 0x000fe2000fffe0ff */
[--C-:B------:R-:W-:Y:S01]  /*1b80*/  IADD3 R53, P0, P1, R53, UR24, R52.reuse ;  /* 0x0000001835357c10 */ /* 0x100fe2000f91e034 */
[----:B------:R-:W-:Y:S01]  /*1b90*/  USHF.R.S32.HI UR4, URZ, 0x5, UR4 ;  /* 0x00000005ff047899 */ /* 0x000fe20008011404 */
[----:B------:R-:W-:Y:S01]  /*1ba0*/  SHF.R.S32.HI R39, RZ, 0x1f, R52 ;  /* 0x0000001fff277819 */ /* 0x000fe20000011434 */
[----:B------:R-:W-:-:S02]  /*1bb0*/  USHF.R.U32.HI UR5, URZ, 0x4, UR5 ;  /* 0x00000004ff057899 */ /* 0x000fc40008011605 */
[----:B------:R-:W-:Y:S01]  /*1bc0*/  UISETP.LT.AND UP2, UPT, UR4, 0x2, UPT ;  /* 0x000000020400788c */ /* 0x000fe2000bf41270 */
[----:B------:R-:W-:Y:S01]  /*1bd0*/  IADD3.X R54, PT, PT, R54, UR25, R39, P0, P1 ;  /* 0x0000001936367c10 */ /* 0x000fe200087e2427 */
[----:B------:R-:W-:Y:S02]  /*1be0*/  USHF.R.U32.HI UR6, URZ, 0x4, UR6 ;  /* 0x00000004ff067899 */ /* 0x000fe40008011606 */
[----:B------:R-:W-:Y:S02]  /*1bf0*/  USEL UR4, UR4, 0x2, !UP2 ;  /* 0x0000000204047887 */ /* 0x000fe4000d000000 */
[----:B------:R-:W-:Y:S02]  /*1c00*/  USGXT.U32 UR8, UR5, 0xe ;  /* 0x0000000e0508789a */ /* 0x000fe40008000000 */
[----:B------:R-:W-:Y:S02]  /*1c10*/  UIADD3 UR16, UPT, UPT, UR16, -0x20, URZ ;  /* 0xffffffe010107890 */ /* 0x000fe4000fffe0ff */
[----:B------:R-:W-:-:S02]  /*1c20*/  USGXT.U32 UR14, UR6, 0xe ;  /* 0x0000000e060e789a */ /* 0x000fc40008000000 */
[----:B------:R-:W-:Y:S01]  /*1c30*/  UIADD3 UR15, UPT, UPT, UR4, -0x1, URZ ;  /* 0xffffffff040f7890 */ /* 0x000fe2000fffe0ff */
[----:B------:R-:W-:Y:S01]  /*1c40*/  UMOV UR13, UR10 ;  /* 0x0000000a000d7c82 */ /* 0x000fe20008000000 */
[----:B------:R-:W-:Y:S01]  /*1c50*/  UMOV UR17, 0x1 ;  /* 0x0000000100117882 */ /* 0x000fe20000000000 */
[----:B------:R-:W-:-:S09]  /*1c60*/  UMOV UR5, URZ ;  /* 0x000000ff00057c82 */ /* 0x000fd20008000000 */
.L_x_10:
[----:B0-----:R-:W-:Y:S01]  /*1c70*/  IMAD.U32 R56, R38, -0x80000000, RZ ;  /* 0x8000000026387824 */ /* 0x001fe200078e00ff */
[C---:B------:R-:W-:Y:S02]  /*1c80*/  IADD3 R42, P4, PT, R55.reuse, R42, RZ ;  /* 0x0000002a372a7210 */ /* 0x040fe40007f9e0ff */
[----:B------:R-:W-:Y:S01]  /*1c90*/  SHF.R.S32.HI R40, RZ, 0x1f, R55 ;  /* 0x0000001fff287819 */ /* 0x000fe20000011437 */
[----:B------:R-:W0:Y:S01]  /*1ca0*/  SYNCS.PHASECHK.TRANS64.TRYWAIT P6, [UR13], R56 ;  /* 0x00000038ff0075a7 */ /* 0x000e2200080c110d */
[C---:B------:R-:W-:Y:S02]  /*1cb0*/  IADD3 R44, P2, PT, R55.reuse, R44, RZ ;  /* 0x0000002c372c7210 */ /* 0x040fe40007f5e0ff */
[C---:B------:R-:W-:Y:S01]  /*1cc0*/  IADD3 R20, P0, PT, R55.reuse, R20, RZ ;  /* 0x0000001437147210 */ /* 0x040fe20007f1e0ff */
[C---:B------:R-:W-:Y:S01]  /*1cd0*/  IMAD.X R43, R40.reuse, 0x1, R43, P4 ;  /* 0x00000001282b7824 */ /* 0x040fe200020e062b */
        /* <DEDUP_REMOVED lines=24> */
[----:B------:R-:W-:Y:S01]  /*1e60*/  IADD3 R14, P1, PT, R55, R14, RZ ;  /* 0x0000000e370e7210 */ /* 0x000fe20007f3e0ff */
[----:B------:R-:W-:Y:S01]  /*1e70*/  IMAD.X R9, R40, 0x1, R9, P5 ;  /* 0x0000000128097824 */ /* 0x000fe200028e0609 */
[----:B------:R-:W-:Y:S01]  /*1e80*/  LOP3.LUT R38, R12, 0x6, RZ, 0xfc, !PT ;  /* 0x000000060c267812 */ /* 0x000fe200078efcff */
[----:B------:R-:W-:Y:S01]  /*1e90*/  IMAD.X R23, R40, 0x1, R23, P0 ;  /* 0x0000000128177824 */ /* 0x000fe200000e0617 */
[----:B------:R-:W-:Y:S01]  /*1ea0*/  LOP3.LUT R41, R12, 0x2, RZ, 0xfc, !PT ;  /* 0x000000020c297812 */ /* 0x000fe200078efcff */
[----:B------:R-:W-:Y:S01]  /*1eb0*/  IMAD.X R15, R40, 0x1, R15, P1 ;  /* 0x00000001280f7824 */ /* 0x000fe200008e060f */
[----:B------:R-:W-:-:S02]  /*1ec0*/  LOP3.LUT R39, R12, 0x4, RZ, 0xfc, !PT ;  /* 0x000000040c277812 */ /* 0x000fc400078efcff */
[-C--:B------:R-:W-:Y:S02]  /*1ed0*/  IADD3 RZ, P3, PT, R46, R53.reuse, RZ ;  /* 0x000000352eff7210 */ /* 0x080fe40007f7e0ff */
[----:B------:R-:W-:Y:S02]  /*1ee0*/  IADD3 RZ, P4, PT, R13, R53, RZ ;  /* 0x000000350dff7210 */ /* 0x000fe40007f9e0ff */
[----:B------:R-:W-:Y:S02]  /*1ef0*/  ISETP.GE.AND P2, PT, R38, UR16, PT ;  /* 0x0000001026007c0c */ /* 0x000fe4000bf46270 */
[C---:B------:R-:W-:Y:S02]  /*1f00*/  LOP3.LUT R38, R12.reuse, 0x8, RZ, 0xfc, !PT ;  /* 0x000000080c267812 */ /* 0x040fe400078efcff */
[----:B------:R-:W-:Y:S02]  /*1f10*/  LOP3.LUT R40, R12, 0xa, RZ, 0xfc, !PT ;  /* 0x0000000a0c287812 */ /* 0x000fe400078efcff */
[----:B------:R-:W-:Y:S01]  /*1f20*/  ISETP.GE.AND P0, PT, R41, UR16, PT ;  /* 0x0000001029007c0c */ /* 0x000fe2000bf06270 */
[--C-:B------:R-:W-:Y:S01]  /*1f30*/  IMAD.X R41, R27, 0x1, R54.reuse, P4 ;  /* 0x000000011b297824 */ /* 0x100fe200020e0636 */
[----:B------:R-:W-:Y:S01]  /*1f40*/  ISETP.GE.AND P1, PT, R39, UR16, PT ;  /* 0x0000001027007c0c */ /* 0x000fe2000bf26270 */
[----:B------:R-:W-:Y:S01]  /*1f50*/  IMAD.X R39, R47, 0x1, R54, P3 ;  /* 0x000000012f277824 */ /* 0x000fe200018e0636 */
[----:B------:R-:W-:-:S02]  /*1f60*/  ISETP.GE.AND P3, PT, R38, UR16, PT ;  /* 0x0000001026007c0c */ /* 0x000fc4000bf66270 */
[----:B------:R-:W-:Y:S02]  /*1f70*/  ISETP.GE.AND P4, PT, R40, UR16, PT ;  /* 0x0000001028007c0c */ /* 0x000fe4000bf86270 */
[----:B------:R-:W-:Y:S02]  /*1f80*/  ISETP.GE.AND P5, PT, R12, UR16, PT ;  /* 0x000000100c007c0c */ /* 0x000fe4000bfa6270 */
[----:B------:R-:W-:Y:S01]  /*1f90*/  PRMT R57, RZ, 0x7610, R57 ;  /* 0x00007610ff397816 */ /* 0x000fe20000000039 */
[----:B0-----:R-:W-:Y:S10]  /*1fa0*/  @!P6 BRA `(.L_x_8) ;  /* 0x00000010002ce947 */ /* 0x001ff40003800000 */
.L_x_16:
[----:B------:R-:W-:Y:S01]  /*1fb0*/  LOP3.LUT R38, R12, 0xe, RZ, 0xfc, !PT ;  /* 0x0000000e0c267812 */ /* 0x000fe200078efcff */
[----:B------:R-:W2:Y:S01]  /*1fc0*/  @!P5 LDG.E.U8 R57, desc[UR18][R4.64] ;  /* 0x000000120439d981 */ /* 0x000ea2000c1e1100 */
[----:B------:R-:W-:Y:S02]  /*1fd0*/  PRMT R66, RZ, 0x7610, R66 ;  /* 0x00007610ff427816 */ /* 0x000fe40000000042 */
[----:B------:R-:W-:Y:S02]  /*1fe0*/  ISETP.GE.AND P5, PT, R38, UR16, PT ;  /* 0x0000001026007c0c */ /* 0x000fe4000bfa6270 */
[----:B------:R-:W-:Y:S02]  /*1ff0*/  LOP3.LUT R38, R12, 0x10, RZ, 0xfc, !PT ;  /* 0x000000100c267812 */ /* 0x000fe400078efcff */
[----:B------:R-:W3:Y:S01]  /*2000*/  @!P0 LDG.E.U8 R66, desc[UR18][R14.64] ;  /* 0x000000120e428981 */ /* 0x000ee2000c1e1100 */
[----:B------:R-:W-:Y:S02]  /*2010*/  PRMT R60, RZ, 0x7610, R60 ;  /* 0x00007610ff3c7816 */ /* 0x000fe4000000003c */
[----:B------:R-:W-:-:S02]  /*2020*/  ISETP.GE.AND P0, PT, R38, UR16, PT ;  /* 0x0000001026007c0c */ /* 0x000fc4000bf06270 */
[----:B------:R-:W-:Y:S02]  /*2030*/  PRMT R65, RZ, 0x7610, R65 ;  /* 0x00007610ff417816 */ /* 0x000fe40000000041 */
[----:B------:R-:W-:Y:S01]  /*2040*/  LOP3.LUT R38, R12, 0x12, RZ, 0xfc, !PT ;  /* 0x000000120c267812 */ /* 0x000fe200078efcff */
[----:B------:R-:W4:Y:S01]  /*2050*/  @!P2 LDG.E.U8 R60, desc[UR18][R28.64] ;  /* 0x000000121c3ca981 */ /* 0x000f22000c1e1100 */
[----:B------:R-:W-:Y:S02]  /*2060*/  PRMT R59, RZ, 0x7610, R59 ;  /* 0x00007610ff3b7816 */ /* 0x000fe4000000003b */
[----:B------:R-:W-:Y:S01]  /*2070*/  PRMT R67, RZ, 0x7610, R67 ;  /* 0x00007610ff437816 */ /* 0x000fe20000000043 */
[----:B------:R-:W5:Y:S01]  /*2080*/  @!P1 LDG.E.U8 R65, desc[UR18][R22.64] ;  /* 0x0000001216419981 */ /* 0x000f62000c1e1100 */
[----:B------:R-:W-:Y:S02]  /*2090*/  ISETP.GE.AND P2, PT, R38, UR16, PT ;  /* 0x0000001026007c0c */ /* 0x000fe4000bf46270 */
[----:B------:R-:W-:Y:S01]  /*20a0*/  ISETP.GE.AND P1, PT, R26, UR16, PT ;  /* 0x000000101a007c0c */ /* 0x000fe2000bf26270 */
[----:B------:R-:W3:Y:S01]  /*20b0*/  @!P3 LDG.E.U8 R59, desc[UR18][R6.64] ;  /* 0x00000012063bb981 */ /* 0x000ee2000c1e1100 */
[----:B------:R-:W-:-:S02]  /*20c0*/  LOP3.LUT R38, R12, 0x14, RZ, 0xfc, !PT ;  /* 0x000000140c267812 */ /* 0x000fc400078efcff */
[----:B------:R-:W-:Y:S01]  /*20d0*/  PRMT R64, RZ, 0x7610, R64 ;  /* 0x00007610ff407816 */ /* 0x000fe20000000040 */
[----:B------:R-:W4:Y:S01]  /*20e0*/  @!P0 LDG.E.U8 R67, desc[UR18][R8.64] ;  /* 0x0000001208438981 */ /* 0x000f22000c1e1100 */
[----:B------:R-:W-:Y:S02]  /*20f0*/  ISETP.GE.AND P3, PT, R38, UR16, PT ;  /* 0x0000001026007c0c */ /* 0x000fe4000bf66270 */
[----:B------:R-:W-:Y:S02]  /*2100*/  LOP3.LUT R38, R12, 0x16, RZ, 0xfc, !PT ;  /* 0x000000160c267812 */ /* 0x000fe400078efcff */
[----:B------:R-:W-:Y:S01]  /*2110*/  ISETP.GE.AND P0, PT, R32, UR16, PT ;  /* 0x0000001020007c0c */ /* 0x000fe2000bf06270 */
[----:B------:R-:W5:Y:S01]  /*2120*/  @!P4 LDG.E.U8 R64, desc[UR18][R16.64] ;  /* 0x000000121040c981 */ /* 0x000f62000c1e1100 */
[----:B------:R-:W-:Y:S02]  /*2130*/  PRMT R63, RZ, 0x7610, R63 ;  /* 0x00007610ff3f7816 */ /* 0x000fe4000000003f */
[----:B------:R-:W-:-:S02]  /*2140*/  ISETP.GE.AND P4, PT, R38, UR16, PT ;  /* 0x0000001026007c0c */ /* 0x000fc4000bf86270 */
[----:B------:R-:W-:Y:S02]  /*2150*/  LOP3.LUT R38, R12, 0x18, RZ, 0xfc, !PT ;  /* 0x000000180c267812 */ /* 0x000fe400078efcff */
[----:B------:R-:W-:Y:S01]  /*2160*/  PRMT R58, RZ, 0x7610, R58 ;  /* 0x00007610ff3a7816 */ /* 0x000fe2000000003a */
[----:B------:R-:W5:Y:S01]  /*2170*/  @!P1 LDG.E.U8 R63, desc[UR18][R30.64] ;  /* 0x000000121e3f9981 */ /* 0x000f62000c1e1100 */
[----:B------:R-:W-:Y:S02]  /*2180*/  PRMT R71, RZ, 0x7610, R71 ;  /* 0x00007610ff477816 */ /* 0x000fe40000000047 */
[----:B------:R-:W-:Y:S02]  /*2190*/  ISETP.GE.AND P1, PT, R38, UR16, PT ;  /* 0x0000001026007c0c */ /* 0x000fe4000bf26270 */
[----:B------:R-:W-:Y:S01]  /*21a0*/  LOP3.LUT R38, R12, 0x1a, RZ, 0xfc, !PT ;  /* 0x0000001a0c267812 */ /* 0x000fe200078efcff */
[----:B------:R-:W5:Y:S03]  /*21b0*/  @!P5 LDG.E.U8 R58, desc[UR18][R36.64] ;  /* 0x00000012243ad981 */ /* 0x000f66000c1e1100 */
[----:B------:R-:W-:Y:S01]  /*21c0*/  ISETP.GE.AND P5, PT, R38, UR16, PT ;  /* 0x0000001026007c0c */ /* 0x000fe2000bfa6270 */
[----:B------:R-:W5:Y:S01]  /*21d0*/  @!P0 LDG.E.U8 R71, desc[UR18][R34.64] ;  /* 0x0000001222478981 */ /* 0x000f62000c1e1100 */
[----:B------:R-:W-:-:S02]  /*21e0*/  ISETP.GE.AND P0, PT, R33, UR16, PT ;  /* 0x0000001021007c0c */ /* 0x000fc4000bf06270 */
[----:B------:R-:W-:Y:S02]  /*21f0*/  PRMT R62, RZ, 0x7610, R62 ;  /* 0x00007610ff3e7816 */ /* 0x000fe4000000003e */
[----:B------:R-:W-:Y:S02]  /*2200*/  PRMT R61, RZ, 0x7610, R61 ;  /* 0x00007610ff3d7816 */ /* 0x000fe4000000003d */
[----:B------:R-:W-:Y:S02]  /*2210*/  PRMT R56, RZ, 0x7610, R56 ;  /* 0x00007610ff387816 */ /* 0x000fe40000000038 */
[----:B------:R-:W-:Y:S01]  /*2220*/  PRMT R69, RZ, 0x7610, R69 ;  /* 0x00007610ff457816 */ /* 0x000fe20000000045 */
[----:B------:R-:W5:Y:S01]  /*2230*/  @!P2 LDG.E.U8 R62, desc[UR18][R18.64] ;  /* 0x00000012123ea981 */ /* 0x000f62000c1e1100 */
[----:B------:R-:W-:Y:S02]  /*2240*/  PRMT R68, RZ, 0x7610, R68 ;  /* 0x00007610ff447816 */ /* 0x000fe40000000044 */
[----:B------:R-:W-:Y:S01]  /*2250*/  PRMT R70, RZ, 0x7610, R70 ;  /* 0x00007610ff467816 */ /* 0x000fe20000000046 */
[----:B------:R-:W5:Y:S04]  /*2260*/  @!P3 LDG.E.U8 R61, desc[UR18][R24.64] ;  /* 0x00000012183db981 */ /* 0x000f68000c1e1100 */
[----:B------:R-:W5:Y:S04]  /*2270*/  @!P4 LDG.E.U8 R56, desc[UR18][R44.64] ;  /* 0x000000122c38c981 */ /* 0x000f68000c1e1100 */
[----:B------:R-:W5:Y:S04]  /*2280*/  @!P1 LDG.E.U8 R69, desc[UR18][R10.64] ;  /* 0x000000120a459981 */ /* 0x000f68000c1e1100 */
[----:B------:R-:W5:Y:S04]  /*2290*/  @!P5 LDG.E.U8 R68, desc[UR18][R20.64] ;  /* 0x000000121444d981 */ /* 0x000f68000c1e1100 */
[----:B------:R-:W5:Y:S01]  /*22a0*/  @!P0 LDG.E.U8 R70, desc[UR18][R42.64] ;  /* 0x000000122a468981 */ /* 0x000f62000c1e1100 */
[----:B------:R-:W-:Y:S01]  /*22b0*/  BAR.SYNC.DEFER_BLOCKING 0x0 ;  /* 0x0000000000007b1d */ /* 0x000fe20000010000 */
[----:B------:R-:W-:-:S04]  /*22c0*/  LOP3.LUT R38, R0, 0x1f, RZ, 0xc0, !PT ;  /* 0x0000001f00267812 */ /* 0x000fc800078ec0ff */
[----:B------:R-:W-:Y:S01]  /*22d0*/  ISETP.GE.AND P1, PT, R38, UR16, PT ;  /* 0x0000001026007c0c */ /* 0x000fe2000bf26270 */
[----:B------:R-:W-:Y:S01]  /*22e0*/  IMAD.IADD R40, R13, 0x1, R53 ;  /* 0x000000010d287824 */ /* 0x000fe200078e0235 */
[----:B------:R-:W-:Y:S01]  /*22f0*/  PRMT R73, RZ, 0x7610, R73 ;  /* 0x00007610ff497816 */ /* 0x000fe20000000049 */
[----:B------:R-:W-:Y:S01]  /*2300*/  IMAD.IADD R38, R46, 0x1, R53 ;  /* 0x000000012e267824 */ /* 0x000fe200078e0235 */
[----:B------:R-:W-:-:S09]  /*2310*/  PRMT R75, RZ, 0x7610, R75 ;  /* 0x00007610ff4b7816 */ /* 0x000fd2000000004b */
[----:B------:R-:W5:Y:S04]  /*2320*/  @!P1 LDG.E.U8 R73, desc[UR18][R40.64] ;  /* 0x0000001228499981 */ /* 0x000f68000c1e1100 */
[----:B------:R-:W5:Y:S01]  /*2330*/  @!P1 LDG.E.U8 R75, desc[UR18][R38.64] ;  /* 0x00000012264b9981 */ /* 0x000f62000c1e1100 */
[----:B------:R-:W-:Y:S01]  /*2340*/  ULEA UR13, UR17, UR20, 0x3 ;  /* 0x00000014110d7291 */ /* 0x000fe2000f8e18ff */
[----:B------:R-:W-:-:S03]  /*2350*/  UMOV UR4, UR5 ;  /* 0x0000000500047c82 */ /* 0x000fc60008000000 */
[----:B------:R-:W-:Y:S01]  /*2360*/  UIADD3 UR13, UPT, UPT, UR13, 0x2400, URZ ;  /* 0x000024000d0d7890 */ /* 0x000fe2000fffe0ff */
[----:B--2---:R0:W-:Y:S04]  /*2370*/  STS.U8 [R48+UR20+0x1000], R57 ;  /* 0x0010003930007988 */ /* 0x0041e80008000014 */
[----:B---3--:R0:W-:Y:S04]  /*2380*/  STS.U8 [R48+UR20+0x1400], R59 ;  /* 0x0014003b30007988 */ /* 0x0081e80008000014 */
[----:B----4-:R0:W-:Y:S04]  /*2390*/  STS.U8 [R48+UR20+0x1800], R67 ;  /* 0x0018004330007988 */ /* 0x0101e80008000014 */
[----:B-----5:R0:W-:Y:S04]  /*23a0*/  STS.U8 [R48+UR20+0x1c00], R69 ;  /* 0x001c004530007988 */ /* 0x0201e80008000014 */
        /* <DEDUP_REMOVED lines=14> */
[----:B------:R1:W-:Y:S06]  /*2490*/  MEMBAR.ALL.CTA ;  /* 0x0000000000007992 */ /* 0x0003ec0000008000 */
[----:B-1----:R-:W1:Y:S02]  /*24a0*/  FENCE.VIEW.ASYNC.S ;  /* 0x00000000000073c6 */ /* 0x002e640000000000 */
[----:B-1----:R-:W-:Y:S06]  /*24b0*/  BAR.SYNC.DEFER_BLOCKING 0x0 ;  /* 0x0000000000007b1d */ /* 0x002fec0000010000 */
[----:B------:R-:W-:Y:S05]  /*24c0*/  BRA.U UP1, `(.L_x_9) ;  /* 0x00000001012c7547 */ /* 0x000fea000b800000 */
[----:B------:R-:W-:Y:S01]  /*24d0*/  UMOV UR6, UR13 ;  /* 0x0000000d00067c82 */ /* 0x000fe20008000000 */
[----:B------:R-:W-:Y:S01]  /*24e0*/  UMOV UR7, URZ ;  /* 0x000000ff00077c82 */ /* 0x000fe20008000000 */
[----:B------:R-:W-:Y:S01]  /*24f0*/  UMOV UR9, 0x40004040 ;  /* 0x4000404000097882 */ /* 0x000fe20000000000 */
[----:B------:R-:W-:Y:S01]  /*2500*/  UMOV UR10, UR14 ;  /* 0x0000000e000a7c82 */ /* 0x000fe20008000000 */
[----:B------:R-:W-:Y:S01]  /*2510*/  UMOV UR11, 0xc0004010 ;  /* 0xc0004010000b7882 */ /* 0x000fe20000000000 */
[----:B------:R-:W-:Y:S01]  /*2520*/  UMOV UR24, 0x0 ;  /* 0x0000000000187882 */ /* 0x000fe20000000000 */
[----:B------:R-:W-:Y:S01]  /*2530*/  UMOV UR25, 0x8048010 ;  /* 0x0804801000197882 */ /* 0x000fe20000000000 */
[----:B------:R-:W-:Y:S01]  /*2540*/  UMOV UR5, UR6 ;  /* 0x0000000600057c82 */ /* 0x000fe20008000000 */
[----:B------:R1:W-:Y:S01]  /*2550*/  UTCQMMA gdesc[UR8], gdesc[UR10], tmem[UR21], tmem[UR24], idesc[UR25], UPT ;  /* 0x00ff180a080075ea */ /* 0x0003e2000b800315 */
[----:B------:R1:W-:Y:S01]  /*2560*/  UTCBAR [UR5], URZ ;  /* 0x000000ff050073e9 */ /* 0x0003e200080000ff */
[----:B------:R-:W-:-:S02]  /*2570*/  NOP ;  /* 0x0000000000007918 */ /* 0x000fc40000000000 */
.L_x_9:
[----:B------:R-:W-:Y:S01]  /*2580*/  UIADD3 UR17, UPT, UPT, UR17, 0x1, URZ ;  /* 0x0000000111117890 */ /* 0x000fe2000fffe0ff */
[----:B------:R-:W-:Y:S01]  /*2590*/  IADD3 R53, P0, PT, R52, R53, RZ ;  /* 0x0000003534357210 */ /* 0x000fe20007f1e0ff */
[----:B------:R-:W-:Y:S01]  /*25a0*/  UIADD3 UR15, UPT, UPT, UR15, -0x1, URZ ;  /* 0xffffffff0f0f7890 */ /* 0x000fe2000fffe0ff */
[----:B------:R-:W-:Y:S01]  /*25b0*/  SHF.R.S32.HI R39, RZ, 0x1f, R52 ;  /* 0x0000001fff277819 */ /* 0x000fe20000011434 */
[----:B------:R-:W-:Y:S01]  /*25c0*/  UISETP.GT.AND UP2, UPT, UR17, 0x1, UPT ;  /* 0x000000011100788c */ /* 0x000fe2000bf44270 */
[----:B------:R-:W-:Y:S01]  /*25d0*/  IMAD.U32 R38, RZ, RZ, UR4 ;  /* 0x00000004ff267e24 */ /* 0x000fe2000f8e00ff */
[----:B------:R-:W-:Y:S02]  /*25e0*/  UIADD3 UR16, UPT, UPT, UR16, -0x20, URZ ;  /* 0xffffffe010107890 */ /* 0x000fe4000fffe0ff */
[----:B-1----:R-:W-:Y:S01]  /*25f0*/  USEL UR5, URZ, 0x1, !UP2 ;  /* 0x00000001ff057887 */ /* 0x002fe2000d000000 */
[----:B------:R-:W-:Y:S01]  /*2600*/  IMAD.X R54, R39, 0x1, R54, P0 ;  /* 0x0000000127367824 */ /* 0x000fe200000e0636 */
[----:B------:R-:W-:-:S02]  /*2610*/  USEL UR17, UR17, URZ, !UP2 ;  /* 0x000000ff11117287 */ /* 0x000fc4000d000000 */
[----:B------:R-:W-:Y:S02]  /*2620*/  UISETP.NE.U32.AND UP2, UPT, UR15, URZ, UPT ;  /* 0x000000ff0f00728c */ /* 0x000fe4000bf45070 */
[----:B------:R-:W-:-:S07]  /*2630*/  ULOP3.LUT UR5, UR4, UR5, URZ, 0x3c, !UPT ;  /* 0x0000000504057292 */ /* 0x000fce000f8e3cff */
[----:B------:R-:W-:Y:S05]  /*2640*/  BRA.U UP2, `(.L_x_10) ;  /* 0xfffffff502887547 */ /* 0x000fea000b83ffff */
.L_x_7:
[----:B------:R-:W-:-:S09]  /*2650*/  UISETP.GE.AND UP1, UPT, UR22, 0x20, UPT ;  /* 0x000000201600788c */ /* 0x000fd2000bf26270 */
[----:B------:R-:W-:Y:S05]  /*2660*/  BRA.U !UP1, `(.L_x_11) ;  /* 0x0000000109107547 */ /* 0x000fea000b800000 */
[----:B------:R-:W-:-:S06]  /*2670*/  USHF.L.U32 UR4, UR4, 0x1f, URZ ;  /* 0x0000001f04047899 */ /* 0x000fcc00080006ff */
[----:B------:R-:W-:-:S04]  /*2680*/  IMAD.U32 R4, RZ, RZ, UR4 ;  /* 0x00000004ff047e24 */ /* 0x000fc8000f8e00ff */
[----:B------:R-:W1:Y:S02]  /*2690*/  SYNCS.PHASECHK.TRANS64.TRYWAIT P0, [UR13], R4 ;  /* 0x00000004ff0075a7 */ /* 0x000e64000800110d */
[----:B-1----:R-:W-:Y:S05]  /*26a0*/  @!P0 BRA `(.L_x_12) ;  /* 0x0000000800788947 */ /* 0x002fea0003800000 */
.L_x_11:
[----:B------:R-:W-:Y:S01]  /*26b0*/  BAR.SYNC.DEFER_BLOCKING 0x0 ;  /* 0x0000000000007b1d */ /* 0x000fe20000010000 */
[C---:B------:R-:W-:Y:S01]  /*26c0*/  LOP3.LUT P0, RZ, R0.reuse, 0xff, RZ, 0xc0, !PT ;  /* 0x000000ff00ff7812 */ /* 0x040fe2000780c0ff */
[----:B------:R-:W-:Y:S01]  /*26d0*/  IMAD.SHL.U32 R15, R0, 0x10, RZ ;  /* 0x00000010000f7824 */ /* 0x000fe200078e00ff */
[----:B------:R-:W-:Y:S02]  /*26e0*/  SHF.R.U32.HI R13, RZ, 0x1, R0 ;  /* 0x00000001ff0d7819 */ /* 0x000fe40000011600 */
[----:B------:R-:W-:Y:S01]  /*26f0*/  LOP3.LUT R22, R3, 0xc, R12, 0xfe, !PT ;  /* 0x0000000c03167812 */ /* 0x000fe200078efe0c */
[----:B------:R-:W1:Y:S01]  /*2700*/  LDCU.128 UR8, c[0x0][0x390] ;  /* 0x00007200ff0877ac */ /* 0x000e620008000c00 */
[----:B------:R-:W-:Y:S02]  /*2710*/  LOP3.LUT R13, R13, 0x70, RZ, 0xc0, !PT ;  /* 0x000000700d0d7812 */ /* 0x000fe400078ec0ff */
[----:B------:R-:W-:Y:S01]  /*2720*/  LOP3.LUT R15, R15, 0x70, RZ, 0xc0, !PT ;  /* 0x000000700f0f7812 */ /* 0x000fe200078ec0ff */
[----:B------:R-:W2:Y:S01]  /*2730*/  LDCU UR4, c[0x0][0x3b4] ;  /* 0x00007680ff0477ac */ /* 0x000ea20008000800 */
[----:B------:R-:W-:-:S02]  /*2740*/  LOP3.LUT R13, R13, 0x1f, R0, 0xf8, !PT ;  /* 0x0000001f0d0d7812 */ /* 0x000fc400078ef800 */
[----:B------:R-:W-:Y:S01]  /*2750*/  LOP3.LUT R0, R0, 0x8, RZ, 0xc0, !PT ;  /* 0x0000000800007812 */ /* 0x000fe200078ec0ff */
[----:B------:R-:W-:Y:S01]  /*2760*/  VIADD R15, R15, UR20 ;  /* 0x000000140f0f7c36 */ /* 0x000fe20008000000 */
[----:B------:R-:W3:Y:S01]  /*2770*/  LDCU UR5, c[0x0][0x3b8] ;  /* 0x00007700ff0577ac */ /* 0x000ee20008000800 */
[----:B------:R-:W-:Y:S01]  /*2780*/  IMAD.SHL.U32 R14, R13, 0x10, RZ ;  /* 0x000000100d0e7824 */ /* 0x000fe200078e00ff */
[--C-:B------:R-:W-:Y:S01]  /*2790*/  LOP3.LUT R23, R3, 0xa, R12.reuse, 0xfe, !PT ;  /* 0x0000000a03177812 */ /* 0x100fe200078efe0c */
[----:B------:R-:W-:Y:S01]  /*27a0*/  IMAD.SHL.U32 R13, R13, 0x8, RZ ;  /* 0x000000080d0d7824 */ /* 0x000fe200078e00ff */
[----:B------:R-:W-:Y:S02]  /*27b0*/  LOP3.LUT R21, R3, 0xe, R12, 0xfe, !PT ;  /* 0x0000000e03157812 */ /* 0x000fe400078efe0c */
[----:B------:R-:W-:Y:S01]  /*27c0*/  LOP3.LUT R14, R14, 0x470, RZ, 0xc0, !PT ;  /* 0x000004700e0e7812 */ /* 0x000fe200078ec0ff */
[----:B------:R-:W4:Y:S02]  /*27d0*/  @!P0 SYNCS.CCTL.IV [UR20+0x2400] ;  /* 0x00240000ff0089b1 */ /* 0x000f240008000014 */
[----:B----4-:R-:W-:Y:S06]  /*27e0*/  BAR.SYNC.DEFER_BLOCKING 0x0 ;  /* 0x0000000000007b1d */ /* 0x010fec0000010000 */
[----:B------:R-:W4:Y:S01]  /*27f0*/  LDTM.x8 R4, tmem[UR12] ;  /* 0x0000000c000479ee */ /* 0x000f2200081c0000 */
[----:B------:R-:W5:Y:S01]  /*2800*/  @!P0 SYNCS.CCTL.IV [UR20+0x2408] ;  /* 0x00240800ff0089b1 */ /* 0x000f620008000014 */
[----:B------:R-:W-:Y:S01]  /*2810*/  NOP ;  /* 0x0000000000007918 */ /* 0x000fe20000000000 */
[----:B-1----:R-:W-:-:S02]  /*2820*/  ISETP.GE.AND P0, PT, R2, UR10, PT ;  /* 0x0000000a02007c0c */ /* 0x002fc4000bf06270 */
[----:B----4-:R-:W-:Y:S01]  /*2830*/  F2FP.SATFINITE.E4M3.F32.PACK_AB_MERGE_C R4, R5, R4, RZ ;  /* 0x000000040504723e */ /* 0x010fe200048070ff */
[----:B------:R-:W-:Y:S01]  /*2840*/  VIADD R5, R14, UR20 ;  /* 0x000000140e057c36 */ /* 0x000fe20008000000 */
[----:B------:R-:W-:Y:S01]  /*2850*/  F2FP.SATFINITE.E4M3.F32.PACK_AB_MERGE_C R6, R7, R6, RZ ;  /* 0x000000060706723e */ /* 0x000fe200048070ff */
[C---:B------:R-:W-:Y:S01]  /*2860*/  IMAD R14, R0.reuse, 0x80, R15 ;  /* 0x00000080000e7824 */ /* 0x040fe200078e020f */
[----:B------:R-:W-:Y:S01]  /*2870*/  F2FP.SATFINITE.E4M3.F32.PACK_AB_MERGE_C R8, R9, R8, RZ ;  /* 0x000000080908723e */ /* 0x000fe200048070ff */
[----:B------:R-:W-:Y:S01]  /*2880*/  IMAD R7, R0, 0x40, R5 ;  /* 0x0000004000077824 */ /* 0x000fe200078e0205 */
[----:B------:R-:W-:Y:S02]  /*2890*/  LOP3.LUT R9, R4, 0xffff, RZ, 0xc0, !PT ;  /* 0x0000ffff04097812 */ /* 0x000fe400078ec0ff */
[----:B------:R-:W-:Y:S02]  /*28a0*/  LOP3.LUT R6, R6, 0xffff, RZ, 0xc0, !PT ;  /* 0x0000ffff06067812 */ /* 0x000fe400078ec0ff */
[----:B------:R-:W-:-:S02]  /*28b0*/  LOP3.LUT R8, R8, 0xffff, RZ, 0xc0, !PT ;  /* 0x0000ffff08087812 */ /* 0x000fc400078ec0ff */
[----:B------:R-:W-:Y:S02]  /*28c0*/  SHF.R.U32.HI R0, RZ, 0x8, R9 ;  /* 0x00000008ff007819 */ /* 0x000fe40000011609 */
[----:B------:R-:W-:Y:S02]  /*28d0*/  SHF.R.U32.HI R4, RZ, 0x8, R6 ;  /* 0x00000008ff047819 */ /* 0x000fe40000011606 */
[----:B------:R-:W-:Y:S02]  /*28e0*/  SHF.R.U32.HI R5, RZ, 0x8, R8 ;  /* 0x00000008ff057819 */ /* 0x000fe40000011608 */
[----:B------:R-:W-:Y:S02]  /*28f0*/  F2FP.SATFINITE.E4M3.F32.PACK_AB_MERGE_C R10, R11, R10, RZ ;  /* 0x0000000a0b0a723e */ /* 0x000fe400048070ff */
[----:B------:R-:W-:Y:S02]  /*2900*/  LOP3.LUT R11, R0, 0xffff, RZ, 0xc0, !PT ;  /* 0x0000ffff000b7812 */ /* 0x000fe400078ec0ff */
[----:B------:R-:W-:-:S02]  /*2910*/  LOP3.LUT R0, R4, 0xffff, RZ, 0xc0, !PT ;  /* 0x0000ffff04007812 */ /* 0x000fc400078ec0ff */
[----:B------:R-:W-:Y:S02]  /*2920*/  LOP3.LUT R5, R5, 0xffff, RZ, 0xc0, !PT ;  /* 0x0000ffff05057812 */ /* 0x000fe400078ec0ff */
[----:B------:R-:W-:Y:S02]  /*2930*/  PRMT R9, R9, 0x3340, R6 ;  /* 0x0000334009097816 */ /* 0x000fe40000000006 */
[----:B------:R-:W-:Y:S02]  /*2940*/  PRMT R4, R8, 0x3340, R1 ;  /* 0x0000334008047816 */ /* 0x000fe40000000001 */
[----:B------:R-:W-:Y:S02]  /*2950*/  PRMT R6, R11, 0x3340, R0 ;  /* 0x000033400b067816 */ /* 0x000fe40000000000 */
[----:B------:R-:W-:Y:S01]  /*2960*/  PRMT R5, R5, 0x3340, R2 ;  /* 0x0000334005057816 */ /* 0x000fe20000000002 */
[----:B--2---:R-:W-:Y:S01]  /*2970*/  IMAD R2, R2, UR4, RZ ;  /* 0x0000000402027c24 */ /* 0x004fe2000f8e02ff */
[----:B------:R-:W-:-:S02]  /*2980*/  LOP3.LUT R0, R13, 0x180, RZ, 0xc0, !PT ;  /* 0x000001800d007812 */ /* 0x000fc400078ec0ff */
[----:B------:R-:W-:Y:S02]  /*2990*/  PRMT R9, R9, 0x5410, R4 ;  /* 0x0000541009097816 */ /* 0x000fe40000000004 */
[----:B------:R-:W-:Y:S01]  /*29a0*/  LOP3.LUT R10, R10, 0xffff, RZ, 0xc0, !PT ;  /* 0x0000ffff0a0a7812 */ /* 0x000fe200078ec0ff */
[----:B------:R-:W-:Y:S01]  /*29b0*/  IMAD.IADD R0, R0, 0x1, R7 ;  /* 0x0000000100007824 */ /* 0x000fe200078e0207 */
[----:B------:R-:W-:Y:S02]  /*29c0*/  PRMT R5, R6, 0x5410, R5 ;  /* 0x0000541006057816 */ /* 0x000fe40000000005 */
[--C-:B------:R-:W-:Y:S02]  /*29d0*/  PRMT R4, R9, 0x4210, R10.reuse ;  /* 0x0000421009047816 */ /* 0x100fe4000000000a */
[----:B------:R-:W-:Y:S02]  /*29e0*/  PRMT R5, R5, 0x5210, R10 ;  /* 0x0000521005057816 */ /* 0x000fe4000000000a */
[----:B------:R-:W-:-:S02]  /*29f0*/  LOP3.LUT R13, R13, 0x380, RZ, 0xc0, !PT ;  /* 0x000003800d0d7812 */ /* 0x000fc400078ec0ff */
[C---:B------:R-:W-:Y:S01]  /*2a00*/  LOP3.LUT R6, R3.reuse, R12, RZ, 0xfc, !PT ;  /* 0x0000000c03067212 */ /* 0x040fe200078efcff */
[----:B-----5:R1:W-:Y:S01]  /*2a10*/  STSM.16.M88.2 [R0], R4 ;  /* 0x0000000400007844 */ /* 0x0203e20000000100 */
[----:B------:R-:W-:Y:S01]  /*2a20*/  LOP3.LUT R7, R3, 0x2, R12, 0xfe, !PT ;  /* 0x0000000203077812 */ /* 0x000fe200078efe0c */
[----:B------:R-:W-:Y:S01]  /*2a30*/  IMAD.IADD R13, R13, 0x1, R14 ;  /* 0x000000010d0d7824 */ /* 0x000fe200078e020e */
[----:B------:R-:W-:Y:S01]  /*2a40*/  BAR.SYNC.DEFER_BLOCKING 0x0 ;  /* 0x0000000000007b1d */ /* 0x000fe20000010000 */
[----:B------:R-:W-:Y:S01]  /*2a50*/  IADD3 R18, P2, PT, R2, UR8, RZ ;  /* 0x0000000802127c10 */ /* 0x000fe2000ff5e0ff */
[----:B---3--:R-:W-:Y:S01]  /*2a60*/  IMAD R14, R21, UR5, RZ ;  /* 0x00000005150e7c24 */ /* 0x008fe2000f8e02ff */
[C---:B------:R-:W-:Y:S01]  /*2a70*/  ISETP.LT.AND P4, PT, R7.reuse, UR11, !P0 ;  /* 0x0000000b07007c0c */ /* 0x040fe2000c781270 */
[----:B------:R-:W-:Y:S01]  /*2a80*/  IMAD R7, R7, UR5, RZ ;  /* 0x0000000507077c24 */ /* 0x000fe2000f8e02ff */
[----:B------:R-:W-:Y:S02]  /*2a90*/  ISETP.LT.AND P1, PT, R6, UR11, !P0 ;  /* 0x0000000b06007c0c */ /* 0x000fe4000c721270 */
[----:B------:R-:W-:Y:S01]  /*2aa0*/  LEA.HI.X.SX32 R20, R2, UR9, 0x1, P2 ;  /* 0x0000000902147c11 */ /* 0x000fe200090f0eff */
[----:B-1----:R-:W-:Y:S01]  /*2ab0*/  IMAD R0, R6, UR5, RZ ;  /* 0x0000000506007c24 */ /* 0x002fe2000f8e02ff */
[----:B------:R-:W-:-:S02]  /*2ac0*/  IADD3 R6, P3, PT, R7, R18, RZ ;  /* 0x0000001207067210 */ /* 0x000fc40007f7e0ff */
[--C-:B------:R-:W-:Y:S02]  /*2ad0*/  LOP3.LUT R9, R3, 0x6, R12.reuse, 0xfe, !PT ;  /* 0x0000000603097812 */ /* 0x100fe400078efe0c */
[C---:B------:R-:W-:Y:S02]  /*2ae0*/  IADD3 R4, P2, PT, R0.reuse, R18, RZ ;  /* 0x0000001200047210 */ /* 0x040fe40007f5e0ff */
[-C--:B------:R-:W-:Y:S02]  /*2af0*/  LEA.HI.X.SX32 R7, R7, R20.reuse, 0x1, P3 ;  /* 0x0000001407077211 */ /* 0x080fe400018f0eff */
[----:B------:R-:W-:Y:S02]  /*2b00*/  LEA.HI.X.SX32 R5, R0, R20, 0x1, P2 ;  /* 0x0000001400057211 */ /* 0x000fe400010f0eff */
[C-C-:B------:R-:W-:Y:S02]  /*2b10*/  LOP3.LUT R11, R3.reuse, 0x8, R12.reuse, 0xfe, !PT ;  /* 0x00000008030b7812 */ /* 0x140fe400078efe0c */
[----:B------:R-:W-:Y:S01]  /*2b20*/  LOP3.LUT R0, R3, 0x4, R12, 0xfe, !PT ;  /* 0x0000000403007812 */ /* 0x000fe200078efe0c */
[----:B------:R-:W-:Y:S01]  /*2b30*/  IMAD R12, R23, UR5, RZ ;  /* 0x00000005170c7c24 */ /* 0x000fe2000f8e02ff */
[C---:B------:R-:W-:Y:S01]  /*2b40*/  ISETP.LT.AND P3, PT, R11.reuse, UR11, !P0 ;  /* 0x0000000b0b007c0c */ /* 0x040fe2000c761270 */
[----:B------:R1:W2:Y:S01]  /*2b50*/  LDSM.16.M88.2 R16, [R13] ;  /* 0x000000000d10783b */ /* 0x0002a20000000100 */
[----:B------:R-:W-:Y:S01]  /*2b60*/  ISETP.LT.AND P5, PT, R0, UR11, !P0 ;  /* 0x0000000b00007c0c */ /* 0x000fe2000c7a1270 */
[----:B------:R-:W-:-:S02]  /*2b70*/  IMAD R11, R11, UR5, RZ ;  /* 0x000000050b0b7c24 */ /* 0x000fc4000f8e02ff */
[----:B------:R-:W-:Y:S02]  /*2b80*/  IMAD R0, R0, UR5, RZ ;  /* 0x0000000500007c24 */ /* 0x000fe4000f8e02ff */
[----:B-1----:R-:W-:-:S03]  /*2b90*/  IMAD R13, R22, UR5, RZ ;  /* 0x00000005160d7c24 */ /* 0x002fc6000f8e02ff */
[----:B------:R-:W-:-:S04]  /*2ba0*/  IADD3 R2, P6, PT, R0, R18, RZ ;  /* 0x0000001200027210 */ /* 0x000fc80007fde0ff */
[----:B------:R-:W-:Y:S02]  /*2bb0*/  LEA.HI.X.SX32 R3, R0, R20, 0x1, P6 ;  /* 0x0000001400037211 */ /* 0x000fe400030f0eff */
[----:B------:R-:W-:Y:S02]  /*2bc0*/  IADD3 R8, P6, PT, R12, R18, RZ ;  /* 0x000000120c087210 */ /* 0x000fe40007fde0ff */
[C---:B--2---:R-:W-:Y:S02]  /*2bd0*/  PRMT R15, R16.reuse, 0x7770, RZ ;  /* 0x00007770100f7816 */ /* 0x044fe400000000ff */
[----:B------:R-:W-:Y:S02]  /*2be0*/  PRMT R19, R16, 0x7771, RZ ;  /* 0x0000777110137816 */ /* 0x000fe400000000ff */
[----:B------:R-:W-:Y:S01]  /*2bf0*/  PRMT R25, R17, 0x7772, RZ ;  /* 0x0000777211197816 */ /* 0x000fe200000000ff */
[----:B------:R1:W-:Y:S04]  /*2c00*/  @P1 STG.E.U8 desc[UR18][R4.64], R15 ;  /* 0x0000000f04001986 */ /* 0x0003e8000c101112 */
[----:B------:R2:W-:Y:S01]  /*2c10*/  @P4 STG.E.U8 desc[UR18][R6.64], R19 ;  /* 0x0000001306004986 */ /* 0x0005e2000c101112 */
[C---:B------:R-:W-:Y:S01]  /*2c20*/  ISETP.LT.AND P4, PT, R9.reuse, UR11, !P0 ;  /* 0x0000000b09007c0c */ /* 0x040fe2000c781270 */
[----:B------:R-:W-:-:S05]  /*2c30*/  IMAD R9, R9, UR5, RZ ;  /* 0x0000000509097c24 */ /* 0x000fca000f8e02ff */
[-C--:B-1----:R-:W-:Y:S02]  /*2c40*/  IADD3 R4, P1, PT, R9, R18.reuse, RZ ;  /* 0x0000001209047210 */ /* 0x082fe40007f3e0ff */
[----:B------:R-:W-:Y:S02]  /*2c50*/  PRMT R15, R16, 0x7772, RZ ;  /* 0x00007772100f7816 */ /* 0x000fe400000000ff */
[----:B--2---:R-:W-:Y:S02]  /*2c60*/  IADD3 R6, P2, PT, R11, R18, RZ ;  /* 0x000000120b067210 */ /* 0x004fe40007f5e0ff */
[----:B------:R-:W-:Y:S01]  /*2c70*/  LEA.HI.X.SX32 R5, R9, R20, 0x1, P1 ;  /* 0x0000001409057211 */ /* 0x000fe200008f0eff */
[----:B------:R1:W-:Y:S01]  /*2c80*/  @P5 STG.E.U8 desc[UR18][R2.64], R15 ;  /* 0x0000000f02005986 */ /* 0x0003e2000c101112 */
[----:B------:R-:W-:Y:S02]  /*2c90*/  IADD3 R10, P1, PT, R13, R18, RZ ;  /* 0x000000120d0a7210 */ /* 0x000fe40007f3e0ff */
[----:B------:R-:W-:-:S02]  /*2ca0*/  LEA.HI.X.SX32 R7, R11, R20, 0x1, P2 ;  /* 0x000000140b077211 */ /* 0x000fc400010f0eff */
[----:B------:R-:W-:Y:S02]  /*2cb0*/  ISETP.LT.AND P2, PT, R23, UR11, !P0 ;  /* 0x0000000b17007c0c */ /* 0x000fe4000c741270 */
[-C--:B------:R-:W-:Y:S02]  /*2cc0*/  LEA.HI.X.SX32 R11, R13, R20.reuse, 0x1, P1 ;  /* 0x000000140d0b7211 */ /* 0x080fe400008f0eff */
[----:B------:R-:W-:Y:S02]  /*2cd0*/  ISETP.LT.AND P1, PT, R22, UR11, !P0 ;  /* 0x0000000b16007c0c */ /* 0x000fe4000c721270 */
[----:B------:R-:W-:Y:S02]  /*2ce0*/  ISETP.LT.AND P0, PT, R21, UR11, !P0 ;  /* 0x0000000b15007c0c */ /* 0x000fe4000c701270 */
[----:B------:R-:W-:Y:S02]  /*2cf0*/  LEA.HI.X.SX32 R9, R12, R20, 0x1, P6 ;  /* 0x000000140c097211 */ /* 0x000fe400030f0eff */
[----:B------:R-:W-:-:S02]  /*2d00*/  IADD3 R12, P6, PT, R14, R18, RZ ;  /* 0x000000120e0c7210 */ /* 0x000fc40007fde0ff */
[----:B------:R-:W-:Y:S02]  /*2d10*/  PRMT R19, R16, 0x7773, RZ ;  /* 0x0000777310137816 */ /* 0x000fe400000000ff */
[C---:B------:R-:W-:Y:S02]  /*2d20*/  PRMT R21, R17.reuse, 0x7770, RZ ;  /* 0x0000777011157816 */ /* 0x040fe400000000ff */
[C---:B------:R-:W-:Y:S01]  /*2d30*/  PRMT R23, R17.reuse, 0x7771, RZ ;  /* 0x0000777111177816 */ /* 0x040fe200000000ff */
[----:B------:R1:W-:Y:S01]  /*2d40*/  @P4 STG.E.U8 desc[UR18][R4.64], R19 ;  /* 0x0000001304004986 */ /* 0x0003e2000c101112 */
[----:B------:R-:W-:Y:S02]  /*2d50*/  LEA.HI.X.SX32 R13, R14, R20, 0x1, P6 ;  /* 0x000000140e0d7211 */ /* 0x000fe400030f0eff */
[----:B------:R-:W-:Y:S01]  /*2d60*/  PRMT R17, R17, 0x7773, RZ ;  /* 0x0000777311117816 */ /* 0x000fe200000000ff */
[----:B------:R1:W-:Y:S04]  /*2d70*/  @P3 STG.E.U8 desc[UR18][R6.64], R21 ;  /* 0x0000001506003986 */ /* 0x0003e8000c101112 */
[----:B------:R1:W-:Y:S04]  /*2d80*/  @P2 STG.E.U8 desc[UR18][R8.64], R23 ;  /* 0x0000001708002986 */ /* 0x0003e8000c101112 */
[----:B------:R1:W-:Y:S04]  /*2d90*/  @P1 STG.E.U8 desc[UR18][R10.64], R25 ;  /* 0x000000190a001986 */ /* 0x0003e8000c101112 */
[----:B------:R1:W-:Y:S01]  /*2da0*/  @P0 STG.E.U8 desc[UR18][R12.64], R17 ;  /* 0x000000110c000986 */ /* 0x0003e2000c101112 */
[----:B------:R-:W-:Y:S06]  /*2db0*/  BAR.SYNC.DEFER_BLOCKING 0x0 ;  /* 0x0000000000007b1d */ /* 0x000fec0000010000 */
[----:B------:R-:W-:Y:S05]  /*2dc0*/  BRA.U UP0, `(.L_x_13) ;  /* 0x00000001009c7547 */ /* 0x000fea000b800000 */
[----:B------:R-:W2:Y:S01]  /*2dd0*/  S2UR UR5, SR_CgaCtaId ;  /* 0x00000000000579c3 */ /* 0x000ea20000008800 */
[----:B------:R-:W-:Y:S01]  /*2de0*/  NOP ;  /* 0x0000000000007918 */ /* 0x000fe20000000000 */
[----:B------:R-:W-:Y:S01]  /*2df0*/  UMOV UR4, 0x50 ;  /* 0x0000005000047882 */ /* 0x000fe20000000000 */
[----:B------:R-:W-:Y:S02]  /*2e00*/  IMAD.U32 R0, RZ, RZ, UR21 ;  /* 0x00000015ff007e24 */ /* 0x000fe4000f8e00ff */
[----:B-1----:R-:W-:-:S03]  /*2e10*/  IMAD.MOV.U32 R3, RZ, RZ, 0x1 ;  /* 0x00000001ff037424 */ /* 0x002fc600078e00ff */
[----:B------:R-:W-:-:S04]  /*2e20*/  LOP3.LUT R0, R0, 0xffff, RZ, 0xc0, !PT ;  /* 0x0000ffff00007812 */ /* 0x000fc800078ec0ff */
[----:B------:R-:W-:-:S05]  /*2e30*/  SHF.R.U32.HI R0, RZ, 0x5, R0 ;  /* 0x00000005ff007819 */ /* 0x000fca0000011600 */
[----:B------:R-:W-:Y:S01]  /*2e40*/  VIADD R2, R0, 0x10 ;  /* 0x0000001000027836 */ /* 0x000fe20000000000 */
[----:B------:R-:W-:Y:S01]  /*2e50*/  SHF.L.U32 R0, R3, R0, RZ ;  /* 0x0000000003007219 */ /* 0x000fe200000006ff */
[----:B--2---:R-:W-:-:S03]  /*2e60*/  ULEA UR6, UR5, UR4, 0x18 ;  /* 0x0000000405067291 */ /* 0x004fc6000f8ec0ff */
[----:B------:R-:W-:-:S04]  /*2e70*/  SHF.L.U32 R3, R3, R2, RZ ;  /* 0x0000000203037219 */ /* 0x000fc800000006ff */
[----:B------:R-:W-:Y:S02]  /*2e80*/  LOP3.LUT R0, R3, R0, RZ, 0xfc, !PT ;  /* 0x0000000003007212 */ /* 0x000fe400078efcff */
[----:B------:R-:W1:Y:S02]  /*2e90*/  LDS R5, [UR6] ;  /* 0x00000006ff057984 */ /* 0x000e640008000800 */
[C---:B------:R-:W-:Y:S02]  /*2ea0*/  LOP3.LUT R2, R0.reuse, 0xffff, RZ, 0xc0, !PT ;  /* 0x0000ffff00027812 */ /* 0x040fe400078ec0ff */
[----:B-1----:R-:W-:-:S04]  /*2eb0*/  LOP3.LUT R3, R0, 0xffff, R5, 0x80, !PT ;  /* 0x0000ffff00037812 */ /* 0x002fc800078e8005 */
[----:B------:R-:W-:-:S13]  /*2ec0*/  ISETP.NE.AND P0, PT, R3, R2, PT ;  /* 0x000000020300720c */ /* 0x000fda0003f05270 */
[----:B------:R-:W-:Y:S05]  /*2ed0*/  @P0 BRA `(.L_x_14) ;  /* 0x0000000000500947 */ /* 0x000fea0003800000 */
[----:B------:R-:W-:Y:S02]  /*2ee0*/  SHF.R.U32.HI R5, RZ, 0x10, R5 ;  /* 0x00000010ff057819 */ /* 0x000fe40000011605 */
[----:B------:R-:W-:-:S04]  /*2ef0*/  SHF.R.U32.HI R2, RZ, 0x10, R0 ;  /* 0x00000010ff027819 */ /* 0x000fc80000011600 */
[----:B------:R-:W-:-:S04]  /*2f00*/  LOP3.LUT R5, R5, R2, RZ, 0xc0, !PT ;  /* 0x0000000205057212 */ /* 0x000fc800078ec0ff */
[----:B------:R-:W-:-:S13]  /*2f10*/  ISETP.NE.AND P0, PT, R5, R2, PT ;  /* 0x000000020500720c */ /* 0x000fda0003f05270 */
[----:B------:R-:W-:Y:S05]  /*2f20*/  @P0 BRA `(.L_x_15) ;  /* 0x0000000000300947 */ /* 0x000fea0003800000 */
[----:B------:R-:W-:Y:S01]  /*2f30*/  R2UR UR4, R0 ;  /* 0x00000000000472ca */ /* 0x000fe200000e0000 */
[----:B------:R-:W-:Y:S01]  /*2f40*/  VOTEU.ANY UR5, UPT, PT ;  /* 0x0000000000057886 */ /* 0x000fe200038e0100 */
[----:B------:R-:W1:Y:S01]  /*2f50*/  S2R R0, SR_LANEID ;  /* 0x0000000000007919 */ /* 0x000e620000000000 */
[----:B------:R-:W-:-:S10]  /*2f60*/  UFLO.U32 UR5, UR5 ;  /* 0x00000005000572bd */ /* 0x000fd400080e0000 */
[----:B------:R-:W-:-:S06]  /*2f70*/  ULOP3.LUT UR4, URZ, UR4, URZ, 0x33, !UPT ;  /* 0x00000004ff047292 */ /* 0x000fcc000f8e33ff */
[----:B------:R-:W-:-:S04]  /*2f80*/  IMAD.U32 R2, RZ, RZ, UR4 ;  /* 0x00000004ff027e24 */ /* 0x000fc8000f8e00ff */
[----:B------:R-:W2:Y:S02]  /*2f90*/  REDUX UR7, R2 ;  /* 0x00000000020773c4 */ /* 0x000ea40000000000 */
[----:B------:R3:W-:Y:S01]  /*2fa0*/  UTCATOMSWS.AND URZ, UR4 ;  /* 0x0000000400ff79e3 */ /* 0x0007e20008000000 */
[----:B-1----:R-:W-:Y:S01]  /*2fb0*/  ISETP.EQ.U32.AND P0, PT, R0, UR5, PT ;  /* 0x0000000500007c0c */ /* 0x002fe2000bf02070 */
[----:B--2---:R-:W-:-:S12]  /*2fc0*/  IMAD.U32 R0, RZ, RZ, UR7 ;  /* 0x00000007ff007e24 */ /* 0x004fd8000f8e00ff */
[----:B------:R3:W-:Y:S01]  /*2fd0*/  @P0 ATOMS.AND RZ, [UR6], R0 ;  /* 0x00000000ffff098c */ /* 0x0007e2000a800006 */
[----:B------:R-:W-:Y:S05]  /*2fe0*/  BRA `(.L_x_13) ;  /* 0x0000000000147947 */ /* 0x000fea0003800000 */
.L_x_15:
[----:B------:R-:W-:-:S07]  /*2ff0*/  MOV R2, 0x3010 ;  /* 0x0000301000027802 */ /* 0x000fce0000000f00 */
[----:B0-----:R-:W-:Y:S05]  /*3000*/  CALL.REL.NOINC `($__internal_0_$__cuda_sm10x_tcgen05_guardrail_trap_col_being_dealloced_not_returned_by_alloc) ;  /* 0x00000000002c7944 */ /* 0x001fea0003c00000 */
[----:B------:R-:W-:Y:S05]  /*3010*/  BRA `(.L_x_13) ;  /* 0x0000000000087947 */ /* 0x000fea0003800000 */
.L_x_14:
[----:B------:R-:W-:-:S07]  /*3020*/  MOV R2, 0x3040 ;  /* 0x0000304000027802 */ /* 0x000fce0000000f00 */
[----:B0-----:R-:W-:Y:S05]  /*3030*/  CALL.REL.NOINC `($__internal_2_$__cuda_sm10x_tcgen05_guardrail_trap_unallocated_columns_being_dealloced) ;  /* 0x0000000000387944 */ /* 0x001fea0003c00000 */
.L_x_13:
[----:B------:R-:W-:Y:S01]  /*3040*/  NOP ;  /* 0x0000000000007918 */ /* 0x000fe20000000000 */
[----:B---3--:R-:W-:Y:S05]  /*3050*/  EXIT ;  /* 0x000000000000794d */ /* 0x008fea0003800000 */
.L_x_8:
[----:B------:R-:W0:Y:S02]  /*3060*/  SYNCS.PHASECHK.TRANS64.TRYWAIT P6, [UR13], R56 ;  /* 0x00000038ff0075a7 */ /* 0x000e2400080c110d */
[----:B0-----:R-:W-:Y:S05]  /*3070*/  @!P6 BRA `(.L_x_8) ;  /* 0xfffffffc00f8e947 */ /* 0x001fea000383ffff */
[----:B------:R-:W-:Y:S05]  /*3080*/  BRA `(.L_x_16) ;  /* 0xffffffec00c87947 */ /* 0x000fea000383ffff */
.L_x_12:
[----:B------:R-:W1:Y:S02]  /*3090*/  SYNCS.PHASECHK.TRANS64.TRYWAIT P0, [UR13], R4 ;  /* 0x00000004ff0075a7 */ /* 0x000e64000800110d */
[----:B-1----:R-:W-:Y:S05]  /*30a0*/  @!P0 BRA `(.L_x_12) ;  /* 0xfffffffc00f88947 */ /* 0x002fea000383ffff */
[----:B------:R-:W-:Y:S05]  /*30b0*/  BRA `(.L_x_11) ;  /* 0xfffffff4007c7947 */ /* 0x000fea000383ffff */
        .weak           $__internal_0_$__cuda_sm10x_tcgen05_guardrail_trap_col_being_dealloced_not_returned_by_alloc
        .type           $__internal_0_$__cuda_sm10x_tcgen05_guardrail_trap_col_being_dealloced_not_returned_by_alloc,@function
        .size           $__internal_0_$__cuda_sm10x_tcgen05_guardrail_trap_col_being_dealloced_not_returned_by_alloc,($__internal_1_$__cuda_sm10x_tcgen05_guardrail_trap_phase_invalid_during_alloc - $__internal_0_$__cuda_sm10x_tcgen05_guardrail_trap_col_being_dealloced_not_returned_by_alloc)
$__internal_0_$__cuda_sm10x_tcgen05_guardrail_trap_col_being_dealloced_not_returned_by_alloc:
[----:B------:R-:W-:Y:S05]  /*30c0*/  BPT.TRAP 0x1 ;  /* 0x000000040000795c */ /* 0x000fea0000300000 */
[----:B------:R-:W-:-:S04]  /*30d0*/  IMAD.MOV.U32 R3, RZ, RZ, 0x0 ;  /* 0x00000000ff037424 */ /* 0x000fc800078e00ff */
[----:B------:R-:W-:Y:S05]  /*30e0*/  RET.REL.NODEC R2 `(matmul_kernel) ;  /* 0xffffffcc02c47950 */ /* 0x000fea0003c3ffff */
        .weak           $__internal_1_$__cuda_sm10x_tcgen05_guardrail_trap_phase_invalid_during_alloc
        .type           $__internal_1_$__cuda_sm10x_tcgen05_guardrail_trap_phase_invalid_during_alloc,@function
        .size           $__internal_1_$__cuda_sm10x_tcgen05_guardrail_trap_phase_invalid_during_alloc,($__internal_2_$__cuda_sm10x_tcgen05_guardrail_trap_unallocated_columns_being_dealloced - $__internal_1_$__cuda_sm10x_tcgen05_guardrail_trap_phase_invalid_during_alloc)
$__internal_1_$__cuda_sm10x_tcgen05_guardrail_trap_phase_invalid_during_alloc:
[----:B------:R-:W-:Y:S05]  /*30f0*/  BPT.TRAP 0x1 ;  /* 0x000000040000795c */ /* 0x000fea0000300000 */
[----:B------:R-:W-:-:S04]  /*3100*/  IMAD.MOV.U32 R3, RZ, RZ, 0x0 ;  /* 0x00000000ff037424 */ /* 0x000fc800078e00ff */
[----:B------:R-:W-:Y:S05]  /*3110*/  RET.REL.NODEC R2 `(matmul_kernel) ;  /* 0xffffffcc02b87950 */ /* 0x000fea0003c3ffff */
        .weak           $__internal_2_$__cuda_sm10x_tcgen05_guardrail_trap_unallocated_columns_being_dealloced
        .type           $__internal_2_$__cuda_sm10x_tcgen05_guardrail_trap_unallocated_columns_being_dealloced,@function
        .size           $__internal_2_$__cuda_sm10x_tcgen05_guardrail_trap_unallocated_columns_being_dealloced,(.L_x_20 - $__internal_2_$__cuda_sm10x_tcgen05_guardrail_trap_unallocated_columns_being_dealloced)
$__internal_2_$__cuda_sm10x_tcgen05_guardrail_trap_unallocated_columns_being_dealloced:
[----:B------:R-:W-:Y:S05]  /*3120*/  BPT.TRAP 0x1 ;  /* 0x000000040000795c */ /* 0x000fea0000300000 */
[----:B------:R-:W-:-:S04]  /*3130*/  IMAD.MOV.U32 R3, RZ, RZ, 0x0 ;  /* 0x00000000ff037424 */ /* 0x000fc800078e00ff */
[----:B------:R-:W-:Y:S05]  /*3140*/  RET.REL.NODEC R2 `(matmul_kernel) ;  /* 0xffffffcc02ac7950 */ /* 0x000fea0003c3ffff */
.L_x_17:
[----:B------:R-:W-:-:S00]  /*3150*/  BRA `(.L_x_17) ;  /* 0xfffffffc00fc7947 */ /* 0x000fc0000383ffff */
[----:B------:R-:W-:-:S00]  /*3160*/  NOP ;  /* 0x0000000000007918 */ /* 0x000fc00000000000 */
        /* <DEDUP_REMOVED lines=9> */
.L_x_20:


//--------------------- .nv.shared.matmul_kernel  --------------------------
	.section	.nv.shared.matmul_kernel,"aw",@nobits
	.sectionflags	@""
	.align	16
	.zero		1024


//--------------------- .nv.shared.reserved.0     --------------------------
	.section	.nv.shared.reserved.0,"aw",@nobits
	.align	8
	.weak		__nv_reservedSMEM_offset_0_alias
	.size		__nv_reservedSMEM_offset_0_alias, 0, 64
	.other		__nv_reservedSMEM_offset_0_alias,@"STO_CUDA_RESERVED_SHARED STV_DEFAULT"
__nv_reservedSMEM_offset_0_alias:
	.zero		0
.nv.shared.reserved.0:
	.zero		64
	.weak		__nv_reservedSMEM_allocation_phase
	.type		__nv_reservedSMEM_allocation_phase,@object
	.size		__nv_reservedSMEM_allocation_phase,(.L_0 - __nv_reservedSMEM_allocation_phase)
__nv_reservedSMEM_allocation_phase:
	.zero		1
.L_0:
	.zero		7
	.weak		__nv_reservedSMEM_devtool_atexit_pc
	.type		__nv_reservedSMEM_devtool_atexit_pc,@object
	.size		__nv_reservedSMEM_devtool_atexit_pc,(__nv_reservedSMEM_allocation_mask - __nv_reservedSMEM_devtool_atexit_pc)
__nv_reservedSMEM_devtool_atexit_pc:
	.zero		8
	.weak		__nv_reservedSMEM_allocation_mask
	.type		__nv_reservedSMEM_allocation_mask,@object
	.size		__nv_reservedSMEM_allocation_mask,(.L_2 - __nv_reservedSMEM_allocation_mask)
__nv_reservedSMEM_allocation_mask:
	.zero		4
.L_2:


//--------------------- .nv.constant0.matmul_kernel --------------------------
	.section	.nv.constant0.matmul_kernel,"a",@progbits
	.sectionflags	@""
	.align	4
.nv.constant0.matmul_kernel:
	.zero		976


//--------------------- SYMBOLS --------------------------

	.type		.nv.reservedSmem.offset0,@object
	.size		.nv.reservedSmem.offset0,0x4
	.type		.nv.reservedSmem.cap,@object
	.size		.nv.reservedSmem.cap,0x4
